	.target	sm_100a

	.elftype	@"ET_EXEC"


//--------------------- .note.nv.tkinfo           --------------------------
	.section	.note.nv.tkinfo,"",@"SHT_NOTE"
	.sectionflags	@"SHF_NOTE_NV_TKINFO"
	.tkinfo
        /*0018*/ 	.word	0x00000002
        /*0030*/ 	.string	""
        /*0030*/ 	.string	"ptxas"
        /*0030*/ 	.string	"Cuda compilation tools, release 13.0, V13.0.88"
        /*0030*/ 	.string	"Build cuda_13.0.r13.0/compiler.36424714_0"
        /*0030*/ 	.string	"-arch sm_100a -m 64 "



//--------------------- .note.nv.cuinfo           --------------------------
	.section	.note.nv.cuinfo,"",@"SHT_NOTE"
	.sectionflags	@"SHF_NOTE_NV_CUINFO"
        /*0018*/ 	.short	0x0002
        /*001a*/ 	.short	0x0064
        /*001c*/ 	.short	0x0082
	.zero		2


//--------------------- .nv.info                  --------------------------
	.section	.nv.info,"",@"SHT_CUDA_INFO"
	.align	4


	//----- nvinfo : EIATTR_REGCOUNT
	.align		4
        /*0000*/ 	.byte	0x04, 0x2f
        /*0002*/ 	.short	(.L_19 - .L_18)
	.align		4
.L_18:
        /*0004*/ 	.word	index@(_ZN7cutlass13device_kernelINS_4gemm6kernel13GemmUniversalIN4cute5tupleIJiiiiEEENS1_10collective13CollectiveMmaINS1_35MainloopSm100TmaUmmaWarpSpecializedILi16ELi2ELi4ENS5_IJNS4_1CILi2EEENSA_ILi4EEENSA_ILi1EEEEEEEENS5_IJNSA_ILi256EEENSA_ILi128EEENSA_ILi64EEEEEEaNS5_IJlSD_lEEEaSK_NS4_8TiledMMAINS4_8MMA_AtomIJNS4_21SM100_MMA_S8_2x1SM_SSIaaiLi256ELi128ELNS4_4UMMA5MajorE0ELSP_0ELNSO_8SaturateE0EEEEEENS4_6LayoutINS5_IJSD_SD_SD_EEENS5_IJNSA_ILi0EEESV_SV_EEEEENS5_IJNS4_10UnderscoreESY_SY_EEEEENS4_28SM100_TMA_2SM_LOAD_MULTICASTENS4_14ComposedLayoutINS4_7SwizzleILi2ELi4ELi3EEENS4_18smem_ptr_flag_bitsILi8EEENST_INS5_IJNSA_ILi8EEESI_EEENS5_IJSI_SD_EEEEEEEvNS4_8identityENS4_18SM100_TMA_2SM_LOADES1B_vS1C_EENS_8epilogue10collective18CollectiveEpilogueINS1F_23Sm100TmaWarpSpecializedILi2ELi2ELi64ELb0ELb0EEEJNS5_IJSH_SH_SI_EEENS5_IJNST_ISH_SD_EENST_ISI_SD_EEEEEaSK_aSK_NS1F_6fusion15FusionCallbacksIS1J_NS1O_17LinearCombinationIaiaiLNS_15FloatRoundStyleE2EEES1K_S1N_JEEENS4_5SM1004TMEM4LOAD26SM100_TMEM_LOAD_32dp32b64xENS4_13SM90_TMA_LOADES1B_NS4_39AutoVectorizingCopyWithAssumedAlignmentILi128EEENS4_14SM90_TMA_STOREES1B_S20_S20_EEEvvEEEEvNT_6ParamsE)
        /*0008*/ 	.word	0x000000a4


	//----- nvinfo : EIATTR_FRAME_SIZE
	.align		4
.L_19:
        /*000c*/ 	.byte	0x04, 0x11
        /*000e*/ 	.short	(.L_21 - .L_20)
	.align		4
.L_20:
        /*0010*/ 	.word	index@($__internal_2_$__cuda_sm10x_tcgen05_guardrail_trap_unallocated_columns_being_dealloced)
        /*0014*/ 	.word	0x00000000


	//----- nvinfo : EIATTR_FRAME_SIZE
	.align		4
.L_21:
        /*0018*/ 	.byte	0x04, 0x11
        /*001a*/ 	.short	(.L_23 - .L_22)
	.align		4
.L_22:
        /*001c*/ 	.word	index@($__internal_1_$__cuda_sm10x_tcgen05_guardrail_trap_phase_invalid_during_alloc)
        /*0020*/ 	.word	0x00000000


	//----- nvinfo : EIATTR_FRAME_SIZE
	.align		4
.L_23:
        /*0024*/ 	.byte	0x04, 0x11
        /*0026*/ 	.short	(.L_25 - .L_24)
	.align		4
.L_24:
        /*0028*/ 	.word	index@($__internal_0_$__cuda_sm10x_tcgen05_guardrail_trap_col_being_dealloced_not_returned_by_alloc)
        /*002c*/ 	.word	0x00000000


	//----- nvinfo : EIATTR_FRAME_SIZE
	.align		4
.L_25:
        /*0030*/ 	.byte	0x04, 0x11
        /*0032*/ 	.short	(.L_27 - .L_26)
	.align		4
.L_26:
        /*0034*/ 	.word	index@(_ZN7cutlass13device_kernelINS_4gemm6kernel13GemmUniversalIN4cute5tupleIJiiiiEEENS1_10collective13CollectiveMmaINS1_35MainloopSm100TmaUmmaWarpSpecializedILi16ELi2ELi4ENS5_IJNS4_1CILi2EEENSA_ILi4EEENSA_ILi1EEEEEEEENS5_IJNSA_ILi256EEENSA_ILi128EEENSA_ILi64EEEEEEaNS5_IJlSD_lEEEaSK_NS4_8TiledMMAINS4_8MMA_AtomIJNS4_21SM100_MMA_S8_2x1SM_SSIaaiLi256ELi128ELNS4_4UMMA5MajorE0ELSP_0ELNSO_8SaturateE0EEEEEENS4_6LayoutINS5_IJSD_SD_SD_EEENS5_IJNSA_ILi0EEESV_SV_EEEEENS5_IJNS4_10UnderscoreESY_SY_EEEEENS4_28SM100_TMA_2SM_LOAD_MULTICASTENS4_14ComposedLayoutINS4_7SwizzleILi2ELi4ELi3EEENS4_18smem_ptr_flag_bitsILi8EEENST_INS5_IJNSA_ILi8EEESI_EEENS5_IJSI_SD_EEEEEEEvNS4_8identityENS4_18SM100_TMA_2SM_LOADES1B_vS1C_EENS_8epilogue10collective18CollectiveEpilogueINS1F_23Sm100TmaWarpSpecializedILi2ELi2ELi64ELb0ELb0EEEJNS5_IJSH_SH_SI_EEENS5_IJNST_ISH_SD_EENST_ISI_SD_EEEEEaSK_aSK_NS1F_6fusion15FusionCallbacksIS1J_NS1O_17LinearCombinationIaiaiLNS_15FloatRoundStyleE2EEES1K_S1N_JEEENS4_5SM1004TMEM4LOAD26SM100_TMEM_LOAD_32dp32b64xENS4_13SM90_TMA_LOADES1B_NS4_39AutoVectorizingCopyWithAssumedAlignmentILi128EEENS4_14SM90_TMA_STOREES1B_S20_S20_EEEvvEEEEvNT_6ParamsE)
        /*0038*/ 	.word	0x00000000


	//----- nvinfo : EIATTR_MIN_STACK_SIZE
	.align		4
.L_27:
        /*003c*/ 	.byte	0x04, 0x12
        /*003e*/ 	.short	(.L_29 - .L_28)
	.align		4
.L_28:
        /*0040*/ 	.word	index@(_ZN7cutlass13device_kernelINS_4gemm6kernel13GemmUniversalIN4cute5tupleIJiiiiEEENS1_10collective13CollectiveMmaINS1_35MainloopSm100TmaUmmaWarpSpecializedILi16ELi2ELi4ENS5_IJNS4_1CILi2EEENSA_ILi4EEENSA_ILi1EEEEEEEENS5_IJNSA_ILi256EEENSA_ILi128EEENSA_ILi64EEEEEEaNS5_IJlSD_lEEEaSK_NS4_8TiledMMAINS4_8MMA_AtomIJNS4_21SM100_MMA_S8_2x1SM_SSIaaiLi256ELi128ELNS4_4UMMA5MajorE0ELSP_0ELNSO_8SaturateE0EEEEEENS4_6LayoutINS5_IJSD_SD_SD_EEENS5_IJNSA_ILi0EEESV_SV_EEEEENS5_IJNS4_10UnderscoreESY_SY_EEEEENS4_28SM100_TMA_2SM_LOAD_MULTICASTENS4_14ComposedLayoutINS4_7SwizzleILi2ELi4ELi3EEENS4_18smem_ptr_flag_bitsILi8EEENST_INS5_IJNSA_ILi8EEESI_EEENS5_IJSI_SD_EEEEEEEvNS4_8identityENS4_18SM100_TMA_2SM_LOADES1B_vS1C_EENS_8epilogue10collective18CollectiveEpilogueINS1F_23Sm100TmaWarpSpecializedILi2ELi2ELi64ELb0ELb0EEEJNS5_IJSH_SH_SI_EEENS5_IJNST_ISH_SD_EENST_ISI_SD_EEEEEaSK_aSK_NS1F_6fusion15FusionCallbacksIS1J_NS1O_17LinearCombinationIaiaiLNS_15FloatRoundStyleE2EEES1K_S1N_JEEENS4_5SM1004TMEM4LOAD26SM100_TMEM_LOAD_32dp32b64xENS4_13SM90_TMA_LOADES1B_NS4_39AutoVectorizingCopyWithAssumedAlignmentILi128EEENS4_14SM90_TMA_STOREES1B_S20_S20_EEEvvEEEEvNT_6ParamsE)
        /*0044*/ 	.word	0x00000000
.L_29:


//--------------------- .nv.compat                --------------------------
	.section	.nv.compat,"",@"SHT_CUDA_COMPAT_INFO"
	.align	4
        /*0000*/ 	.byte	0x02, 0x09, 0x01, 0x00, 0x02, 0x02, 0x03, 0x00, 0x02, 0x05, 0x06, 0x00, 0x03, 0x07, 0x01, 0x01
        /*0010*/ 	.byte	0x02, 0x03, 0x01, 0x00, 0x02, 0x06, 0x01, 0x00, 0x04, 0x0b, 0x08, 0x00, 0x01, 0x00, 0x00, 0x00
        /*0020*/ 	.byte	0x00, 0x00, 0x00, 0x00


//--------------------- .nv.info._ZN7cutlass13device_kernelINS_4gemm6kernel13GemmUniversalIN4cute5tupleIJiiiiEEENS1_10collective13CollectiveMmaINS1_35MainloopSm100TmaUmmaWarpSpecializedILi16ELi2ELi4ENS5_IJNS4_1CILi2EEENSA_ILi4EEENSA_ILi1EEEEEEEENS5_IJNSA_ILi256EEENSA_ILi128EEENSA_ILi64EEEEEEaNS5_IJlSD_lEEEaSK_NS4_8TiledMMAINS4_8MMA_AtomIJNS4_21SM100_MMA_S8_2x1SM_SSIaaiLi256ELi128ELNS4_4UMMA5MajorE0ELSP_0ELNSO_8SaturateE0EEEEEENS4_6LayoutINS5_IJSD_SD_SD_EEENS5_IJNSA_ILi0EEESV_SV_EEEEENS5_IJNS4_10UnderscoreESY_SY_EEEEENS4_28SM100_TMA_2SM_LOAD_MULTICASTENS4_14ComposedLayoutINS4_7SwizzleILi2ELi4ELi3EEENS4_18smem_ptr_flag_bitsILi8EEENST_INS5_IJNSA_ILi8EEESI_EEENS5_IJSI_SD_EEEEEEEvNS4_8identityENS4_18SM100_TMA_2SM_LOADES1B_vS1C_EENS_8epilogue10collective18CollectiveEpilogueINS1F_23Sm100TmaWarpSpecializedILi2ELi2ELi64ELb0ELb0EEEJNS5_IJSH_SH_SI_EEENS5_IJNST_ISH_SD_EENST_ISI_SD_EEEEEaSK_aSK_NS1F_6fusion15FusionCallbacksIS1J_NS1O_17LinearCombinationIaiaiLNS_15FloatRoundStyleE2EEES1K_S1N_JEEENS4_5SM1004TMEM4LOAD26SM100_TMEM_LOAD_32dp32b64xENS4_13SM90_TMA_LOADES1B_NS4_39AutoVectorizingCopyWithAssumedAlignmentILi128EEENS4_14SM90_TMA_STOREES1B_S20_S20_EEEvvEEEEvNT_6ParamsE --------------------------
	.section	.nv.info._ZN7cutlass13device_kernelINS_4gemm6kernel13GemmUniversalIN4cute5tupleIJiiiiEEENS1_10collective13CollectiveMmaINS1_35MainloopSm100TmaUmmaWarpSpecializedILi16ELi2ELi4ENS5_IJNS4_1CILi2EEENSA_ILi4EEENSA_ILi1EEEEEEEENS5_IJNSA_ILi256EEENSA_ILi128EEENSA_ILi64EEEEEEaNS5_IJlSD_lEEEaSK_NS4_8TiledMMAINS4_8MMA_AtomIJNS4_21SM100_MMA_S8_2x1SM_SSIaaiLi256ELi128ELNS4_4UMMA5MajorE0ELSP_0ELNSO_8SaturateE0EEEEEENS4_6LayoutINS5_IJSD_SD_SD_EEENS5_IJNSA_ILi0EEESV_SV_EEEEENS5_IJNS4_10UnderscoreESY_SY_EEEEENS4_28SM100_TMA_2SM_LOAD_MULTICASTENS4_14ComposedLayoutINS4_7SwizzleILi2ELi4ELi3EEENS4_18smem_ptr_flag_bitsILi8EEENST_INS5_IJNSA_ILi8EEESI_EEENS5_IJSI_SD_EEEEEEEvNS4_8identityENS4_18SM100_TMA_2SM_LOADES1B_vS1C_EENS_8epilogue10collective18CollectiveEpilogueINS1F_23Sm100TmaWarpSpecializedILi2ELi2ELi64ELb0ELb0EEEJNS5_IJSH_SH_SI_EEENS5_IJNST_ISH_SD_EENST_ISI_SD_EEEEEaSK_aSK_NS1F_6fusion15FusionCallbacksIS1J_NS1O_17LinearCombinationIaiaiLNS_15FloatRoundStyleE2EEES1K_S1N_JEEENS4_5SM1004TMEM4LOAD26SM100_TMEM_LOAD_32dp32b64xENS4_13SM90_TMA_LOADES1B_NS4_39AutoVectorizingCopyWithAssumedAlignmentILi128EEENS4_14SM90_TMA_STOREES1B_S20_S20_EEEvvEEEEvNT_6ParamsE,"",@"SHT_CUDA_INFO"
	.sectionflags	@""
	.align	4


	//----- nvinfo : EIATTR_CUDA_API_VERSION
	.align		4
        /*0000*/ 	.byte	0x04, 0x37
        /*0002*/ 	.short	(.L_31 - .L_30)
.L_30:
        /*0004*/ 	.word	0x00000082


	//----- nvinfo : EIATTR_KPARAM_INFO
	.align		4
.L_31:
        /*0008*/ 	.byte	0x04, 0x17
        /*000a*/ 	.short	(.L_33 - .L_32)
.L_32:
        /*000c*/ 	.word	0x00000000
        /*0010*/ 	.short	0x0000
        /*0012*/ 	.short	0x0000
        /*0014*/ 	.byte	0x00, 0xf0, 0x01, 0x20


	//----- nvinfo : EIATTR_AT_ENTRY_FRAGMENTS
	.align		4
.L_33:
        /*0018*/ 	.byte	0x04, 0x4f
        /*001a*/ 	.short	(.L_35 - .L_34)


	//   ....[0]....
.L_34:
        /*001c*/ 	.word	0x00000007


	//----- nvinfo : EIATTR_RESERVED_SMEM_USED
	.align		4
.L_35:
        /*0020*/ 	.byte	0x01, 0x41
	.zero		2


	//----- nvinfo : EIATTR_SPARSE_MMA_MASK
	.align		4
        /*0024*/ 	.byte	0x03, 0x50
        /*0026*/ 	.short	0x0000


	//----- nvinfo : EIATTR_TCGEN05_2CTA_USED
	.align		4
        /*0028*/ 	.byte	0x01, 0x52
	.zero		2


	//----- nvinfo : EIATTR_MAXREG_COUNT
	.align		4
        /*002c*/ 	.byte	0x03, 0x1b
        /*002e*/ 	.short	0x00ff


	//----- nvinfo : EIATTR_NUM_BARRIERS
	.align		4
        /*0030*/ 	.byte	0x02, 0x4c
        /*0032*/ 	.byte	0x07
	.zero		1


	//----- nvinfo : EIATTR_EXTERNS
	.align		4
        /*0034*/ 	.byte	0x04, 0x0f
        /*0036*/ 	.short	(.L_37 - .L_36)


	//   ....[0]....
	.align		4
.L_36:
        /*0038*/ 	.word	index@(__assertfail)


	//----- nvinfo : EIATTR_MERCURY_ISA_VERSION
	.align		4
.L_37:
        /*003c*/ 	.byte	0x03, 0x5f
        /*003e*/ 	.short	0x0101


	//----- nvinfo : EIATTR_INT_WARP_WIDE_INSTR_OFFSETS
	.align		4
        /*0040*/ 	.byte	0x04, 0x31
        /*0042*/ 	.short	(.L_39 - .L_38)


	//   ....[0]....
.L_38:
        /*0044*/ 	.word	0x00000ed0


	//   ....[1]....
        /*0048*/ 	.word	0x00000f70


	//   ....[2]....
        /*004c*/ 	.word	0x00004a60


	//   ....[3]....
        /*0050*/ 	.word	0x00004a80


	//   ....[4]....
        /*0054*/ 	.word	0x00004ab0


	//   ....[5]....
        /*0058*/ 	.word	0x000055d0


	//   ....[6]....
        /*005c*/ 	.word	0x00005640


	//   ....[7]....
        /*0060*/ 	.word	0x00005720


	//   ....[8]....
        /*0064*/ 	.word	0x000057d0


	//----- nvinfo : EIATTR_COOP_GROUP_MASK_REGIDS
	.align		4
.L_39:
        /*0068*/ 	.byte	0x04, 0x29
        /*006a*/ 	.short	(.L_41 - .L_40)


	//   ....[0]....
.L_40:
        /*006c*/ 	.word	0xffffffff


	//   ....[1]....
        /*0070*/ 	.word	0xffffffff


	//   ....[2]....
        /*0074*/ 	.word	0xffffffff


	//   ....[3]....
        /*0078*/ 	.word	0xffffffff


	//   ....[4]....
        /*007c*/ 	.word	0xffffffff


	//   ....[5]....
        /*0080*/ 	.word	0xffffffff


	//   ....[6]....
        /*0084*/ 	.word	0xffffffff


	//   ....[7]....
        /*0088*/ 	.word	0xffffffff


	//   ....[8]....
        /*008c*/ 	.word	0xffffffff


	//   ....[9]....
        /*0090*/ 	.word	0xffffffff


	//   ....[10]....
        /*0094*/ 	.word	0xffffffff


	//   ....[11]....
        /*0098*/ 	.word	0xffffffff


	//   ....[12]....
        /*009c*/ 	.word	0xffffffff


	//   ....[13]....
        /*00a0*/ 	.word	0xffffffff


	//----- nvinfo : EIATTR_COOP_GROUP_INSTR_OFFSETS
	.align		4
.L_41:
        /*00a4*/ 	.byte	0x04, 0x28
        /*00a6*/ 	.short	(.L_43 - .L_42)


	//   ....[0]....
.L_42:
        /*00a8*/ 	.word	0x000000b0


	//   ....[1]....
        /*00ac*/ 	.word	0x00000510


	//   ....[2]....
        /*00b0*/ 	.word	0x00000880


	//   ....[3]....
        /*00b4*/ 	.word	0x000009d0


	//   ....[4]....
        /*00b8*/ 	.word	0x00000ac0


	//   ....[5]....
        /*00bc*/ 	.word	0x00000c20


	//   ....[6]....
        /*00c0*/ 	.word	0x00000db0


	//   ....[7]....
        /*00c4*/ 	.word	0x00000ff0


	//   ....[8]....
        /*00c8*/ 	.word	0x000023c0


	//   ....[9]....
        /*00cc*/ 	.word	0x00003920


	//   ....[10]....
        /*00d0*/ 	.word	0x00003df0


	//   ....[11]....
        /*00d4*/ 	.word	0x00003e20


	//   ....[12]....
        /*00d8*/ 	.word	0x00004960


	//   ....[13]....
        /*00dc*/ 	.word	0x00004b70


	//----- nvinfo : EIATTR_VRC_CTA_INIT_COUNT
	.align		4
.L_43:
        /*00e0*/ 	.byte	0x02, 0x4a
        /*00e2*/ 	.byte	0x80
	.zero		1


	//----- nvinfo : EIATTR_SYSCALL_OFFSETS
	.align		4
        /*00e4*/ 	.byte	0x04, 0x46
        /*00e6*/ 	.short	(.L_45 - .L_44)


	//   ....[0]....
.L_44:
        /*00e8*/ 	.word	0x000063c0


	//   ....[1]....
        /*00ec*/ 	.word	0x00006500


	//   ....[2]....
        /*00f0*/ 	.word	0x00006d50


	//   ....[3]....
        /*00f4*/ 	.word	0x00008350


	//----- nvinfo : EIATTR_MBARRIER_INSTR_OFFSETS
	.align		4
.L_45:
        /*00f8*/ 	.byte	0x04, 0x39
        /*00fa*/ 	.short	(.L_47 - .L_46)


	//   ....[0]....
.L_46:
        /*00fc*/ 	.word	0x00000660
        /*0100*/ 	.word	0x000000ff
        /*0104*/ 	.word	0x00000000
        /*0108*/ 	.short	0x0100
        /*010a*/ 	.byte	0x04
	.zero		1


	//   ....[1]....
        /*010c*/ 	.word	0x00000670
        /*0110*/ 	.word	0x000000ff
        /*0114*/ 	.word	0x00000080
        /*0118*/ 	.short	0x0100
        /*011a*/ 	.byte	0x04
	.zero		1


	//   ....[2]....
        /*011c*/ 	.word	0x00000680
        /*0120*/ 	.word	0x000000ff
        /*0124*/ 	.word	0x00000008
        /*0128*/ 	.short	0x0100
        /*012a*/ 	.byte	0x04
	.zero		1


	//   ....[3]....
        /*012c*/ 	.word	0x00000690
        /*0130*/ 	.word	0x000000ff
        /*0134*/ 	.word	0x00000088
        /*0138*/ 	.short	0x0100
        /*013a*/ 	.byte	0x04
	.zero		1


	//   ....[4]....
        /*013c*/ 	.word	0x000006a0
        /*0140*/ 	.word	0x000000ff
        /*0144*/ 	.word	0x00000010
        /*0148*/ 	.short	0x0100
        /*014a*/ 	.byte	0x04
	.zero		1


	//   ....[5]....
        /*014c*/ 	.word	0x000006b0
        /*0150*/ 	.word	0x000000ff
        /*0154*/ 	.word	0x00000090
        /*0158*/ 	.short	0x0100
        /*015a*/ 	.byte	0x04
	.zero		1


	//   ....[6]....
        /*015c*/ 	.word	0x000006c0
        /*0160*/ 	.word	0x000000ff
        /*0164*/ 	.word	0x00000018
        /*0168*/ 	.short	0x0100
        /*016a*/ 	.byte	0x04
	.zero		1


	//   ....[7]....
        /*016c*/ 	.word	0x000006d0
        /*0170*/ 	.word	0x000000ff
        /*0174*/ 	.word	0x00000098
        /*0178*/ 	.short	0x0100
        /*017a*/ 	.byte	0x04
	.zero		1


	//   ....[8]....
        /*017c*/ 	.word	0x000006e0
        /*0180*/ 	.word	0x000000ff
        /*0184*/ 	.word	0x00000020
        /*0188*/ 	.short	0x0100
        /*018a*/ 	.byte	0x04
	.zero		1


	//   ....[9]....
        /*018c*/ 	.word	0x000006f0
        /*0190*/ 	.word	0x000000ff
        /*0194*/ 	.word	0x000000a0
        /*0198*/ 	.short	0x0100
        /*019a*/ 	.byte	0x04
	.zero		1


	//   ....[10]....
        /*019c*/ 	.word	0x00000700
        /*01a0*/ 	.word	0x000000ff
        /*01a4*/ 	.word	0x00000028
        /*01a8*/ 	.short	0x0100
        /*01aa*/ 	.byte	0x04
	.zero		1


	//   ....[11]....
        /*01ac*/ 	.word	0x00000710
        /*01b0*/ 	.word	0x000000ff
        /*01b4*/ 	.word	0x000000a8
        /*01b8*/ 	.short	0x0100
        /*01ba*/ 	.byte	0x04
	.zero		1


	//   ....[12]....
        /*01bc*/ 	.word	0x00000720
        /*01c0*/ 	.word	0x000000ff
        /*01c4*/ 	.word	0x00000030
        /*01c8*/ 	.short	0x0100
        /*01ca*/ 	.byte	0x04
	.zero		1


	//   ....[13]....
        /*01cc*/ 	.word	0x00000730
        /*01d0*/ 	.word	0x000000ff
        /*01d4*/ 	.word	0x000000b0
        /*01d8*/ 	.short	0x0100
        /*01da*/ 	.byte	0x04
	.zero		1


	//   ....[14]....
        /*01dc*/ 	.word	0x00000740
        /*01e0*/ 	.word	0x000000ff
        /*01e4*/ 	.word	0x00000038
        /*01e8*/ 	.short	0x0100
        /*01ea*/ 	.byte	0x04
	.zero		1


	//   ....[15]....
        /*01ec*/ 	.word	0x00000750
        /*01f0*/ 	.word	0x000000ff
        /*01f4*/ 	.word	0x000000b8
        /*01f8*/ 	.short	0x0100
        /*01fa*/ 	.byte	0x04
	.zero		1


	//   ....[16]....
        /*01fc*/ 	.word	0x00000760
        /*0200*/ 	.word	0x000000ff
        /*0204*/ 	.word	0x00000040
        /*0208*/ 	.short	0x0100
        /*020a*/ 	.byte	0x04
	.zero		1


	//   ....[17]....
        /*020c*/ 	.word	0x00000770
        /*0210*/ 	.word	0x000000ff
        /*0214*/ 	.word	0x000000c0
        /*0218*/ 	.short	0x0100
        /*021a*/ 	.byte	0x04
	.zero		1


	//   ....[18]....
        /*021c*/ 	.word	0x00000780
        /*0220*/ 	.word	0x000000ff
        /*0224*/ 	.word	0x00000048
        /*0228*/ 	.short	0x0100
        /*022a*/ 	.byte	0x04
	.zero		1


	//   ....[19]....
        /*022c*/ 	.word	0x00000790
        /*0230*/ 	.word	0x000000ff
        /*0234*/ 	.word	0x000000c8
        /*0238*/ 	.short	0x0100
        /*023a*/ 	.byte	0x04
	.zero		1


	//   ....[20]....
        /*023c*/ 	.word	0x000007a0
        /*0240*/ 	.word	0x000000ff
        /*0244*/ 	.word	0x00000050
        /*0248*/ 	.short	0x0100
        /*024a*/ 	.byte	0x04
	.zero		1


	//   ....[21]....
        /*024c*/ 	.word	0x000007b0
        /*0250*/ 	.word	0x000000ff
        /*0254*/ 	.word	0x000000d0
        /*0258*/ 	.short	0x0100
        /*025a*/ 	.byte	0x04
	.zero		1


	//   ....[22]....
        /*025c*/ 	.word	0x000007c0
        /*0260*/ 	.word	0x000000ff
        /*0264*/ 	.word	0x00000058
        /*0268*/ 	.short	0x0100
        /*026a*/ 	.byte	0x04
	.zero		1


	//   ....[23]....
        /*026c*/ 	.word	0x000007d0
        /*0270*/ 	.word	0x000000ff
        /*0274*/ 	.word	0x000000d8
        /*0278*/ 	.short	0x0100
        /*027a*/ 	.byte	0x04
	.zero		1


	//   ....[24]....
        /*027c*/ 	.word	0x000007e0
        /*0280*/ 	.word	0x000000ff
        /*0284*/ 	.word	0x00000060
        /*0288*/ 	.short	0x0100
        /*028a*/ 	.byte	0x04
	.zero		1


	//   ....[25]....
        /*028c*/ 	.word	0x000007f0
        /*0290*/ 	.word	0x000000ff
        /*0294*/ 	.word	0x000000e0
        /*0298*/ 	.short	0x0100
        /*029a*/ 	.byte	0x04
	.zero		1


	//   ....[26]....
        /*029c*/ 	.word	0x00000800
        /*02a0*/ 	.word	0x000000ff
        /*02a4*/ 	.word	0x00000068
        /*02a8*/ 	.short	0x0100
        /*02aa*/ 	.byte	0x04
	.zero		1


	//   ....[27]....
        /*02ac*/ 	.word	0x00000810
        /*02b0*/ 	.word	0x000000ff
        /*02b4*/ 	.word	0x000000e8
        /*02b8*/ 	.short	0x0100
        /*02ba*/ 	.byte	0x04
	.zero		1


	//   ....[28]....
        /*02bc*/ 	.word	0x00000820
        /*02c0*/ 	.word	0x000000ff
        /*02c4*/ 	.word	0x00000070
        /*02c8*/ 	.short	0x0100
        /*02ca*/ 	.byte	0x04
	.zero		1


	//   ....[29]....
        /*02cc*/ 	.word	0x00000830
        /*02d0*/ 	.word	0x000000ff
        /*02d4*/ 	.word	0x000000f0
        /*02d8*/ 	.short	0x0100
        /*02da*/ 	.byte	0x04
	.zero		1


	//   ....[30]....
        /*02dc*/ 	.word	0x00000840
        /*02e0*/ 	.word	0x000000ff
        /*02e4*/ 	.word	0x00000078
        /*02e8*/ 	.short	0x0100
        /*02ea*/ 	.byte	0x04
	.zero		1


	//   ....[31]....
        /*02ec*/ 	.word	0x00000850
        /*02f0*/ 	.word	0x000000ff
        /*02f4*/ 	.word	0x000000f8
        /*02f8*/ 	.short	0x0100
        /*02fa*/ 	.byte	0x04
	.zero		1


	//   ....[32]....
        /*02fc*/ 	.word	0x00000980
        /*0300*/ 	.word	0x000000ff
        /*0304*/ 	.word	0x00000100
        /*0308*/ 	.short	0x0100
        /*030a*/ 	.byte	0x04
	.zero		1


	//   ....[33]....
        /*030c*/ 	.word	0x00000990
        /*0310*/ 	.word	0x000000ff
        /*0314*/ 	.word	0x00000110
        /*0318*/ 	.short	0x0100
        /*031a*/ 	.byte	0x04
	.zero		1


	//   ....[34]....
        /*031c*/ 	.word	0x000009a0
        /*0320*/ 	.word	0x000000ff
        /*0324*/ 	.word	0x00000108
        /*0328*/ 	.short	0x0100
        /*032a*/ 	.byte	0x04
	.zero		1


	//   ....[35]....
        /*032c*/ 	.word	0x000009b0
        /*0330*/ 	.word	0x000000ff
        /*0334*/ 	.word	0x00000118
        /*0338*/ 	.short	0x0100
        /*033a*/ 	.byte	0x04
	.zero		1


	//   ....[36]....
        /*033c*/ 	.word	0x00000a90
        /*0340*/ 	.word	0x000000ff
        /*0344*/ 	.word	0x00000120
        /*0348*/ 	.short	0x0100
        /*034a*/ 	.byte	0x06
	.zero		1


	//   ....[37]....
        /*034c*/ 	.word	0x00000aa0
        /*0350*/ 	.word	0x000000ff
        /*0354*/ 	.word	0x00000128
        /*0358*/ 	.short	0x0100
        /*035a*/ 	.byte	0x06
	.zero		1


	//   ....[38]....
        /*035c*/ 	.word	0x00000bd0
        /*0360*/ 	.word	0x000000ff
        /*0364*/ 	.word	0x00000130
        /*0368*/ 	.short	0x0100
        /*036a*/ 	.byte	0x06
	.zero		1


	//   ....[39]....
        /*036c*/ 	.word	0x00000be0
        /*0370*/ 	.word	0x000000ff
        /*0374*/ 	.word	0x00000140
        /*0378*/ 	.short	0x0100
        /*037a*/ 	.byte	0x06
	.zero		1


	//   ....[40]....
        /*037c*/ 	.word	0x00000bf0
        /*0380*/ 	.word	0x000000ff
        /*0384*/ 	.word	0x00000138
        /*0388*/ 	.short	0x0100
        /*038a*/ 	.byte	0x06
	.zero		1


	//   ....[41]....
        /*038c*/ 	.word	0x00000c00
        /*0390*/ 	.word	0x000000ff
        /*0394*/ 	.word	0x00000148
        /*0398*/ 	.short	0x0100
        /*039a*/ 	.byte	0x06
	.zero		1


	//   ....[42]....
        /*039c*/ 	.word	0x00000d20
        /*03a0*/ 	.word	0x000000ff
        /*03a4*/ 	.word	0x00000150
        /*03a8*/ 	.short	0x0100
        /*03aa*/ 	.byte	0x04
	.zero		1


	//   ....[43]....
        /*03ac*/ 	.word	0x00000d30
        /*03b0*/ 	.word	0x000000ff
        /*03b4*/ 	.word	0x00000170
        /*03b8*/ 	.short	0x0100
        /*03ba*/ 	.byte	0x04
	.zero		1


	//   ....[44]....
        /*03bc*/ 	.word	0x00000d40
        /*03c0*/ 	.word	0x000000ff
        /*03c4*/ 	.word	0x00000158
        /*03c8*/ 	.short	0x0100
        /*03ca*/ 	.byte	0x04
	.zero		1


	//   ....[45]....
        /*03cc*/ 	.word	0x00000d50
        /*03d0*/ 	.word	0x000000ff
        /*03d4*/ 	.word	0x00000178
        /*03d8*/ 	.short	0x0100
        /*03da*/ 	.byte	0x04
	.zero		1


	//   ....[46]....
        /*03dc*/ 	.word	0x00000d60
        /*03e0*/ 	.word	0x000000ff
        /*03e4*/ 	.word	0x00000160
        /*03e8*/ 	.short	0x0100
        /*03ea*/ 	.byte	0x04
	.zero		1


	//   ....[47]....
        /*03ec*/ 	.word	0x00000d70
        /*03f0*/ 	.word	0x000000ff
        /*03f4*/ 	.word	0x00000180
        /*03f8*/ 	.short	0x0100
        /*03fa*/ 	.byte	0x04
	.zero		1


	//   ....[48]....
        /*03fc*/ 	.word	0x00000d80
        /*0400*/ 	.word	0x000000ff
        /*0404*/ 	.word	0x00000168
        /*0408*/ 	.short	0x0100
        /*040a*/ 	.byte	0x04
	.zero		1


	//   ....[49]....
        /*040c*/ 	.word	0x00000d90
        /*0410*/ 	.word	0x000000ff
        /*0414*/ 	.word	0x00000188
        /*0418*/ 	.short	0x0100
        /*041a*/ 	.byte	0x04
	.zero		1


	//   ....[50]....
        /*041c*/ 	.word	0x00000e80
        /*0420*/ 	.word	0x000000ff
        /*0424*/ 	.word	0x00000190
        /*0428*/ 	.short	0x0100
        /*042a*/ 	.byte	0x04
	.zero		1


	//   ....[51]....
        /*042c*/ 	.word	0x00000e90
        /*0430*/ 	.word	0x000000ff
        /*0434*/ 	.word	0x000001a0
        /*0438*/ 	.short	0x0100
        /*043a*/ 	.byte	0x04
	.zero		1


	//   ....[52]....
        /*043c*/ 	.word	0x00000ea0
        /*0440*/ 	.word	0x000000ff
        /*0444*/ 	.word	0x00000198
        /*0448*/ 	.short	0x0100
        /*044a*/ 	.byte	0x04
	.zero		1


	//   ....[53]....
        /*044c*/ 	.word	0x00000eb0
        /*0450*/ 	.word	0x000000ff
        /*0454*/ 	.word	0x000001a8
        /*0458*/ 	.short	0x0100
        /*045a*/ 	.byte	0x04
	.zero		1


	//   ....[54]....
        /*045c*/ 	.word	0x00000fb0
        /*0460*/ 	.word	0x000000ff
        /*0464*/ 	.word	0x000001b0
        /*0468*/ 	.short	0x0100
        /*046a*/ 	.byte	0x06
	.zero		1


	//   ....[55]....
        /*046c*/ 	.word	0x00001be0
        /*0470*/ 	.word	0x00000003
        /*0474*/ 	.word	0x000001a0
        /*0478*/ 	.short	0x010a
        /*047a*/ 	.byte	0xff
	.zero		1


	//   ....[56]....
        /*047c*/ 	.word	0x00001c10
        /*0480*/ 	.word	0x00000003
        /*0484*/ 	.word	0x00000190
        /*0488*/ 	.short	0x0101
        /*048a*/ 	.byte	0xff
	.zero		1


	//   ....[57]....
        /*048c*/ 	.word	0x00001cd0
        /*0490*/ 	.word	0x000000ff
        /*0494*/ 	.word	0x00000080
        /*0498*/ 	.short	0x010a
        /*049a*/ 	.byte	0x04
	.zero		1


	//   ....[58]....
        /*049c*/ 	.word	0x00001da0
        /*04a0*/ 	.word	0x000000ff
        /*04a4*/ 	.word	0x00000080
        /*04a8*/ 	.short	0x010a
        /*04aa*/ 	.byte	0x21
	.zero		1


	//   ....[59]....
        /*04ac*/ 	.word	0x00001f60
        /*04b0*/ 	.word	0x000000ff
        /*04b4*/ 	.word	0x00000080
        /*04b8*/ 	.short	0x010a
        /*04ba*/ 	.byte	0x07
	.zero		1


	//   ....[60]....
        /*04bc*/ 	.word	0x00002060
        /*04c0*/ 	.word	0x000000ff
        /*04c4*/ 	.word	0x00000128
        /*04c8*/ 	.short	0x0101
        /*04ca*/ 	.byte	0x06
	.zero		1


	//   ....[61]....
        /*04cc*/ 	.word	0x00002080
        /*04d0*/ 	.word	0x000000ff
        /*04d4*/ 	.word	0x00000080
        /*04d8*/ 	.short	0x010a
        /*04da*/ 	.byte	0x04
	.zero		1


	//   ....[62]....
        /*04dc*/ 	.word	0x00002100
        /*04e0*/ 	.word	0x000000ff
        /*04e4*/ 	.word	0x00000080
        /*04e8*/ 	.short	0x010a
        /*04ea*/ 	.byte	0x11
	.zero		1


	//   ....[63]....
        /*04ec*/ 	.word	0x00002290
        /*04f0*/ 	.word	0x000000ff
        /*04f4*/ 	.word	0x00000080
        /*04f8*/ 	.short	0x010a
        /*04fa*/ 	.byte	0x08
	.zero		1


	//   ....[64]....
        /*04fc*/ 	.word	0x000023f0
        /*0500*/ 	.word	0x00000003
        /*0504*/ 	.word	0x00000130
        /*0508*/ 	.short	0x010a
        /*050a*/ 	.byte	0xff
	.zero		1


	//   ....[65]....
        /*050c*/ 	.word	0x00002540
        /*0510*/ 	.word	0x00000000
        /*0514*/ 	.word	0x00000000
        /*0518*/ 	.short	0x0101
        /*051a*/ 	.byte	0xff
	.zero		1


	//   ....[66]....
        /*051c*/ 	.word	0x00002ae0
        /*0520*/ 	.word	0x000000ff
        /*0524*/ 	.word	0x00000000
        /*0528*/ 	.short	0x010a
        /*052a*/ 	.byte	0x04
	.zero		1


	//   ....[67]....
        /*052c*/ 	.word	0x00002b70
        /*0530*/ 	.word	0x000000ff
        /*0534*/ 	.word	0x00000000
        /*0538*/ 	.short	0x010a
        /*053a*/ 	.byte	0x05
	.zero		1


	//   ....[68]....
        /*053c*/ 	.word	0x00002c00
        /*0540*/ 	.word	0x000000ff
        /*0544*/ 	.word	0x00000000
        /*0548*/ 	.short	0x010a
        /*054a*/ 	.byte	0x05
	.zero		1


	//   ....[69]....
        /*054c*/ 	.word	0x00002c90
        /*0550*/ 	.word	0x000000ff
        /*0554*/ 	.word	0x00000000
        /*0558*/ 	.short	0x010a
        /*055a*/ 	.byte	0x05
	.zero		1


	//   ....[70]....
        /*055c*/ 	.word	0x00002d20
        /*0560*/ 	.word	0x000000ff
        /*0564*/ 	.word	0x00000000
        /*0568*/ 	.short	0x010a
        /*056a*/ 	.byte	0x05
	.zero		1


	//   ....[71]....
        /*056c*/ 	.word	0x00002db0
        /*0570*/ 	.word	0x000000ff
        /*0574*/ 	.word	0x00000000
        /*0578*/ 	.short	0x010a
        /*057a*/ 	.byte	0x05
	.zero		1


	//   ....[72]....
        /*057c*/ 	.word	0x00002e40
        /*0580*/ 	.word	0x000000ff
        /*0584*/ 	.word	0x00000000
        /*0588*/ 	.short	0x010a
        /*058a*/ 	.byte	0x05
	.zero		1


	//   ....[73]....
        /*058c*/ 	.word	0x00002ed0
        /*0590*/ 	.word	0x000000ff
        /*0594*/ 	.word	0x00000000
        /*0598*/ 	.short	0x010a
        /*059a*/ 	.byte	0x05
	.zero		1


	//   ....[74]....
        /*059c*/ 	.word	0x00002f60
        /*05a0*/ 	.word	0x000000ff
        /*05a4*/ 	.word	0x00000000
        /*05a8*/ 	.short	0x010a
        /*05aa*/ 	.byte	0x05
	.zero		1


	//   ....[75]....
        /*05ac*/ 	.word	0x00002ff0
        /*05b0*/ 	.word	0x000000ff
        /*05b4*/ 	.word	0x00000000
        /*05b8*/ 	.short	0x010a
        /*05ba*/ 	.byte	0x05
	.zero		1


	//   ....[76]....
        /*05bc*/ 	.word	0x00003080
        /*05c0*/ 	.word	0x000000ff
        /*05c4*/ 	.word	0x00000000
        /*05c8*/ 	.short	0x010a
        /*05ca*/ 	.byte	0x05
	.zero		1


	//   ....[77]....
        /*05cc*/ 	.word	0x00003110
        /*05d0*/ 	.word	0x000000ff
        /*05d4*/ 	.word	0x00000000
        /*05d8*/ 	.short	0x010a
        /*05da*/ 	.byte	0x05
	.zero		1


	//   ....[78]....
        /*05dc*/ 	.word	0x000031a0
        /*05e0*/ 	.word	0x000000ff
        /*05e4*/ 	.word	0x00000000
        /*05e8*/ 	.short	0x010a
        /*05ea*/ 	.byte	0x05
	.zero		1


	//   ....[79]....
        /*05ec*/ 	.word	0x00003230
        /*05f0*/ 	.word	0x000000ff
        /*05f4*/ 	.word	0x00000000
        /*05f8*/ 	.short	0x010a
        /*05fa*/ 	.byte	0x05
	.zero		1


	//   ....[80]....
        /*05fc*/ 	.word	0x000032c0
        /*0600*/ 	.word	0x000000ff
        /*0604*/ 	.word	0x00000000
        /*0608*/ 	.short	0x010a
        /*060a*/ 	.byte	0x05
	.zero		1


	//   ....[81]....
        /*060c*/ 	.word	0x00003360
        /*0610*/ 	.word	0x00000000
        /*0614*/ 	.word	0x00000000
        /*0618*/ 	.short	0x010a
        /*061a*/ 	.byte	0xff
	.zero		1


	//   ....[82]....
        /*061c*/ 	.word	0x00003480
        /*0620*/ 	.word	0x00000002
        /*0624*/ 	.word	0x00000190
        /*0628*/ 	.short	0x010a
        /*062a*/ 	.byte	0xff
	.zero		1


	//   ....[83]....
        /*062c*/ 	.word	0x000034e0
        /*0630*/ 	.word	0x00000004
        /*0634*/ 	.word	0x00000000
        /*0638*/ 	.short	0x0101
        /*063a*/ 	.byte	0xff
	.zero		1


	//   ....[84]....
        /*063c*/ 	.word	0x00003500
        /*0640*/ 	.word	0x000000ff
        /*0644*/ 	.word	0x00000140
        /*0648*/ 	.short	0x010a
        /*064a*/ 	.byte	0x04
	.zero		1


	//   ....[85]....
        /*064c*/ 	.word	0x00003620
        /*0650*/ 	.word	0x00000002
        /*0654*/ 	.word	0x00000130
        /*0658*/ 	.short	0x010a
        /*065a*/ 	.byte	0xff
	.zero		1


	//   ....[86]....
        /*065c*/ 	.word	0x00003730
        /*0660*/ 	.word	0x00000002
        /*0664*/ 	.word	0x00000000
        /*0668*/ 	.short	0x0101
        /*066a*/ 	.byte	0xff
	.zero		1


	//   ....[87]....
        /*066c*/ 	.word	0x000037c0
        /*0670*/ 	.word	0x000000ff
        /*0674*/ 	.word	0x00000140
        /*0678*/ 	.short	0x0106
        /*067a*/ 	.byte	0x04
	.zero		1


	//   ....[88]....
        /*067c*/ 	.word	0x000037e0
        /*0680*/ 	.word	0x000000ff
        /*0684*/ 	.word	0x00000140
        /*0688*/ 	.short	0x010a
        /*068a*/ 	.byte	0x04
	.zero		1


	//   ....[89]....
        /*068c*/ 	.word	0x00003870
        /*0690*/ 	.word	0x000000ff
        /*0694*/ 	.word	0x00000140
        /*0698*/ 	.short	0x0106
        /*069a*/ 	.byte	0x07
	.zero		1


	//   ....[90]....
        /*069c*/ 	.word	0x000038b0
        /*06a0*/ 	.word	0x00000000
        /*06a4*/ 	.word	0x00000140
        /*06a8*/ 	.short	0x010a
        /*06aa*/ 	.byte	0xff
	.zero		1


	//   ....[91]....
        /*06ac*/ 	.word	0x00003af0
        /*06b0*/ 	.word	0x000000ff
        /*06b4*/ 	.word	0x00000008
        /*06b8*/ 	.short	0x010a
        /*06ba*/ 	.byte	0x05
	.zero		1


	//   ....[92]....
        /*06bc*/ 	.word	0x00003b10
        /*06c0*/ 	.word	0x000000ff
        /*06c4*/ 	.word	0x00000008
        /*06c8*/ 	.short	0x010a
        /*06ca*/ 	.byte	0x05
	.zero		1


	//   ....[93]....
        /*06cc*/ 	.word	0x00003ca0
        /*06d0*/ 	.word	0x000000ff
        /*06d4*/ 	.word	0x00000008
        /*06d8*/ 	.short	0x010a
        /*06da*/ 	.byte	0x05
	.zero		1


	//   ....[94]....
        /*06dc*/ 	.word	0x00003cc0
        /*06e0*/ 	.word	0x000000ff
        /*06e4*/ 	.word	0x00000008
        /*06e8*/ 	.short	0x010a
        /*06ea*/ 	.byte	0x05
	.zero		1


	//   ....[95]....
        /*06ec*/ 	.word	0x00003d80
        /*06f0*/ 	.word	0x000000ff
        /*06f4*/ 	.word	0x00000000
        /*06f8*/ 	.short	0x0101
        /*06fa*/ 	.byte	0x04
	.zero		1


	//   ....[96]....
        /*06fc*/ 	.word	0x00004080
        /*0700*/ 	.word	0x00000000
        /*0704*/ 	.word	0x00000130
        /*0708*/ 	.short	0x010a
        /*070a*/ 	.byte	0xff
	.zero		1


	//   ....[97]....
        /*070c*/ 	.word	0x00004140
        /*0710*/ 	.word	0x00000000
        /*0714*/ 	.word	0x00000000
        /*0718*/ 	.short	0x0101
        /*071a*/ 	.byte	0xff
	.zero		1


	//   ....[98]....
        /*071c*/ 	.word	0x00004200
        /*0720*/ 	.word	0x000000ff
        /*0724*/ 	.word	0x00000000
        /*0728*/ 	.short	0x010a
        /*072a*/ 	.byte	0x04
	.zero		1


	//   ....[99]....
        /*072c*/ 	.word	0x00004210
        /*0730*/ 	.word	0x000000ff
        /*0734*/ 	.word	0x00000170
        /*0738*/ 	.short	0x010a
        /*073a*/ 	.byte	0x17
	.zero		1


	//   ....[100]....
        /*073c*/ 	.word	0x000042c0
        /*0740*/ 	.word	0x000000ff
        /*0744*/ 	.word	0x00000000
        /*0748*/ 	.short	0x010a
        /*074a*/ 	.byte	0x05
	.zero		1


	//   ....[101]....
        /*074c*/ 	.word	0x00004400
        /*0750*/ 	.word	0x000000ff
        /*0754*/ 	.word	0x00000000
        /*0758*/ 	.short	0x010a
        /*075a*/ 	.byte	0x04
	.zero		1


	//   ....[102]....
        /*075c*/ 	.word	0x00004650
        /*0760*/ 	.word	0x000000ff
        /*0764*/ 	.word	0x00000000
        /*0768*/ 	.short	0x010a
        /*076a*/ 	.byte	0x04
	.zero		1


	//   ....[103]....
        /*076c*/ 	.word	0x000046e0
        /*0770*/ 	.word	0x000000ff
        /*0774*/ 	.word	0x00000000
        /*0778*/ 	.short	0x010a
        /*077a*/ 	.byte	0x05
	.zero		1


	//   ....[104]....
        /*077c*/ 	.word	0x00004770
        /*0780*/ 	.word	0x000000ff
        /*0784*/ 	.word	0x00000000
        /*0788*/ 	.short	0x010a
        /*078a*/ 	.byte	0x05
	.zero		1


	//   ....[105]....
        /*078c*/ 	.word	0x00004810
        /*0790*/ 	.word	0x00000000
        /*0794*/ 	.word	0x00000000
        /*0798*/ 	.short	0x010a
        /*079a*/ 	.byte	0xff
	.zero		1


	//   ....[106]....
        /*079c*/ 	.word	0x00004850
        /*07a0*/ 	.word	0x00000000
        /*07a4*/ 	.word	0x00000000
        /*07a8*/ 	.short	0x010a
        /*07aa*/ 	.byte	0xff
	.zero		1


	//   ....[107]....
        /*07ac*/ 	.word	0x000048c0
        /*07b0*/ 	.word	0x000000ff
        /*07b4*/ 	.word	0x00000000
        /*07b8*/ 	.short	0x0101
        /*07ba*/ 	.byte	0x04
	.zero		1


	//   ....[108]....
        /*07bc*/ 	.word	0x00004900
        /*07c0*/ 	.word	0x000000ff
        /*07c4*/ 	.word	0x000001b0
        /*07c8*/ 	.short	0x010a
        /*07ca*/ 	.byte	0x11
	.zero		1


	//   ....[109]....
        /*07cc*/ 	.word	0x00004950
        /*07d0*/ 	.word	0x000000ff
        /*07d4*/ 	.word	0x00000000
        /*07d8*/ 	.short	0x0101
        /*07da*/ 	.byte	0x04
	.zero		1


	//   ....[110]....
        /*07dc*/ 	.word	0x00004dd0
        /*07e0*/ 	.word	0x0000000c
        /*07e4*/ 	.word	0x00000130
        /*07e8*/ 	.short	0x010a
        /*07ea*/ 	.byte	0xff
	.zero		1


	//   ....[111]....
        /*07ec*/ 	.word	0x00004f40
        /*07f0*/ 	.word	0x00000000
        /*07f4*/ 	.word	0x00000000
        /*07f8*/ 	.short	0x0101
        /*07fa*/ 	.byte	0xff
	.zero		1


	//   ....[112]....
        /*07fc*/ 	.word	0x000053d0
        /*0800*/ 	.word	0x000000ff
        /*0804*/ 	.word	0x00000128
        /*0808*/ 	.short	0x010a
        /*080a*/ 	.byte	0x15
	.zero		1


	//   ....[113]....
        /*080c*/ 	.word	0x00005550
        /*0810*/ 	.word	0x000000ff
        /*0814*/ 	.word	0x00000110
        /*0818*/ 	.short	0x010a
        /*081a*/ 	.byte	0x15
	.zero		1


	//   ....[114]....
        /*081c*/ 	.word	0x000056d0
        /*0820*/ 	.word	0x000000ff
        /*0824*/ 	.word	0x00000100
        /*0828*/ 	.short	0x010b
        /*082a*/ 	.byte	0x15
	.zero		1


	//   ....[115]....
        /*082c*/ 	.word	0x000056e0
        /*0830*/ 	.word	0x000000ff
        /*0834*/ 	.word	0x00000000
        /*0838*/ 	.short	0x0101
        /*083a*/ 	.byte	0x06
	.zero		1


	//   ....[116]....
        /*083c*/ 	.word	0x000056f0
        /*0840*/ 	.word	0x000000ff
        /*0844*/ 	.word	0x00000118
        /*0848*/ 	.short	0x010a
        /*084a*/ 	.byte	0x15
	.zero		1


	//   ....[117]....
        /*084c*/ 	.word	0x000058d0
        /*0850*/ 	.word	0x000000ff
        /*0854*/ 	.word	0x00000108
        /*0858*/ 	.short	0x010b
        /*085a*/ 	.byte	0x15
	.zero		1


	//   ....[118]....
        /*085c*/ 	.word	0x000058e0
        /*0860*/ 	.word	0x000000ff
        /*0864*/ 	.word	0x00000000
        /*0868*/ 	.short	0x0101
        /*086a*/ 	.byte	0x21
	.zero		1


	//   ....[119]....
        /*086c*/ 	.word	0x00005910
        /*0870*/ 	.word	0x000000ff
        /*0874*/ 	.word	0x00000110
        /*0878*/ 	.short	0x010a
        /*087a*/ 	.byte	0x15
	.zero		1


	//   ....[120]....
        /*087c*/ 	.word	0x00005950
        /*0880*/ 	.word	0x00000000
        /*0884*/ 	.word	0x00000118
        /*0888*/ 	.short	0x010a
        /*088a*/ 	.byte	0xff
	.zero		1


	//   ....[121]....
        /*088c*/ 	.word	0x00005c70
        /*0890*/ 	.word	0x00000003
        /*0894*/ 	.word	0x00000130
        /*0898*/ 	.short	0x010a
        /*089a*/ 	.byte	0xff
	.zero		1


	//   ....[122]....
        /*089c*/ 	.word	0x00005df0
        /*08a0*/ 	.word	0x00000000
        /*08a4*/ 	.word	0x00000000
        /*08a8*/ 	.short	0x0101
        /*08aa*/ 	.byte	0xff
	.zero		1


	//   ....[123]....
        /*08ac*/ 	.word	0x00006910
        /*08b0*/ 	.word	0x00000003
        /*08b4*/ 	.word	0x00000100
        /*08b8*/ 	.short	0x010a
        /*08ba*/ 	.byte	0xff
	.zero		1


	//   ....[124]....
        /*08bc*/ 	.word	0x00006930
        /*08c0*/ 	.word	0x00000092
        /*08c4*/ 	.word	0x00000150
        /*08c8*/ 	.short	0x010a
        /*08ca*/ 	.byte	0xff
	.zero		1


	//   ....[125]....
        /*08cc*/ 	.word	0x00006a70
        /*08d0*/ 	.word	0x00000003
        /*08d4*/ 	.word	0x00000100
        /*08d8*/ 	.short	0x010a
        /*08da*/ 	.byte	0xff
	.zero		1


	//   ....[126]....
        /*08dc*/ 	.word	0x00006bd0
        /*08e0*/ 	.word	0x00000000
        /*08e4*/ 	.word	0x00000000
        /*08e8*/ 	.short	0x0101
        /*08ea*/ 	.byte	0xff
	.zero		1


	//   ....[127]....
        /*08ec*/ 	.word	0x00006c30
        /*08f0*/ 	.word	0x00000092
        /*08f4*/ 	.word	0x00000150
        /*08f8*/ 	.short	0x010a
        /*08fa*/ 	.byte	0xff
	.zero		1


	//   ....[128]....
        /*08fc*/ 	.word	0x00007fc0
        /*0900*/ 	.word	0x00000072
        /*0904*/ 	.word	0x00000100
        /*0908*/ 	.short	0x010a
        /*090a*/ 	.byte	0xff
	.zero		1


	//   ....[129]....
        /*090c*/ 	.word	0x00008090
        /*0910*/ 	.word	0x00000072
        /*0914*/ 	.word	0x00000100
        /*0918*/ 	.short	0x010a
        /*091a*/ 	.byte	0xff
	.zero		1


	//   ....[130]....
        /*091c*/ 	.word	0x000081d0
        /*0920*/ 	.word	0x00000003
        /*0924*/ 	.word	0x00000000
        /*0928*/ 	.short	0x0101
        /*092a*/ 	.byte	0xff
	.zero		1


	//   ....[131]....
        /*092c*/ 	.word	0x000084b0
        /*0930*/ 	.word	0x00000092
        /*0934*/ 	.word	0x00000000
        /*0938*/ 	.short	0x0101
        /*093a*/ 	.byte	0xff
	.zero		1


	//   ....[132]....
        /*093c*/ 	.word	0x00009750
        /*0940*/ 	.word	0x00000003
        /*0944*/ 	.word	0x000001a0
        /*0948*/ 	.short	0x010a
        /*094a*/ 	.byte	0xff
	.zero		1


	//   ....[133]....
        /*094c*/ 	.word	0x000097b0
        /*0950*/ 	.word	0x00000000
        /*0954*/ 	.word	0x00000080
        /*0958*/ 	.short	0x010a
        /*095a*/ 	.byte	0xff
	.zero		1


	//   ....[134]....
        /*095c*/ 	.word	0x00009810
        /*0960*/ 	.word	0x00000000
        /*0964*/ 	.word	0x00000080
        /*0968*/ 	.short	0x010a
        /*096a*/ 	.byte	0xff
	.zero		1


	//   ....[135]....
        /*096c*/ 	.word	0x00009860
        /*0970*/ 	.word	0x00000003
        /*0974*/ 	.word	0x00000130
        /*0978*/ 	.short	0x010a
        /*097a*/ 	.byte	0xff
	.zero		1


	//   ....[136]....
        /*097c*/ 	.word	0x000098c0
        /*0980*/ 	.word	0x00000000
        /*0984*/ 	.word	0x00000000
        /*0988*/ 	.short	0x010a
        /*098a*/ 	.byte	0xff
	.zero		1


	//   ....[137]....
        /*098c*/ 	.word	0x00009920
        /*0990*/ 	.word	0x00000000
        /*0994*/ 	.word	0x00000000
        /*0998*/ 	.short	0x010a
        /*099a*/ 	.byte	0xff
	.zero		1


	//   ....[138]....
        /*099c*/ 	.word	0x00009980
        /*09a0*/ 	.word	0x00000000
        /*09a4*/ 	.word	0x00000000
        /*09a8*/ 	.short	0x010a
        /*09aa*/ 	.byte	0xff
	.zero		1


	//   ....[139]....
        /*09ac*/ 	.word	0x000099e0
        /*09b0*/ 	.word	0x00000000
        /*09b4*/ 	.word	0x00000000
        /*09b8*/ 	.short	0x010a
        /*09ba*/ 	.byte	0xff
	.zero		1


	//   ....[140]....
        /*09bc*/ 	.word	0x00009a40
        /*09c0*/ 	.word	0x00000000
        /*09c4*/ 	.word	0x00000000
        /*09c8*/ 	.short	0x010a
        /*09ca*/ 	.byte	0xff
	.zero		1


	//   ....[141]....
        /*09cc*/ 	.word	0x00009aa0
        /*09d0*/ 	.word	0x00000000
        /*09d4*/ 	.word	0x00000000
        /*09d8*/ 	.short	0x010a
        /*09da*/ 	.byte	0xff
	.zero		1


	//   ....[142]....
        /*09dc*/ 	.word	0x00009b00
        /*09e0*/ 	.word	0x00000000
        /*09e4*/ 	.word	0x00000000
        /*09e8*/ 	.short	0x010a
        /*09ea*/ 	.byte	0xff
	.zero		1


	//   ....[143]....
        /*09ec*/ 	.word	0x00009b60
        /*09f0*/ 	.word	0x00000000
        /*09f4*/ 	.word	0x00000000
        /*09f8*/ 	.short	0x010a
        /*09fa*/ 	.byte	0xff
	.zero		1


	//   ....[144]....
        /*09fc*/ 	.word	0x00009bc0
        /*0a00*/ 	.word	0x00000000
        /*0a04*/ 	.word	0x00000000
        /*0a08*/ 	.short	0x010a
        /*0a0a*/ 	.byte	0xff
	.zero		1


	//   ....[145]....
        /*0a0c*/ 	.word	0x00009c20
        /*0a10*/ 	.word	0x00000000
        /*0a14*/ 	.word	0x00000000
        /*0a18*/ 	.short	0x010a
        /*0a1a*/ 	.byte	0xff
	.zero		1


	//   ....[146]....
        /*0a1c*/ 	.word	0x00009c80
        /*0a20*/ 	.word	0x00000000
        /*0a24*/ 	.word	0x00000000
        /*0a28*/ 	.short	0x010a
        /*0a2a*/ 	.byte	0xff
	.zero		1


	//   ....[147]....
        /*0a2c*/ 	.word	0x00009ce0
        /*0a30*/ 	.word	0x00000000
        /*0a34*/ 	.word	0x00000000
        /*0a38*/ 	.short	0x010a
        /*0a3a*/ 	.byte	0xff
	.zero		1


	//   ....[148]....
        /*0a3c*/ 	.word	0x00009d40
        /*0a40*/ 	.word	0x00000000
        /*0a44*/ 	.word	0x00000000
        /*0a48*/ 	.short	0x010a
        /*0a4a*/ 	.byte	0xff
	.zero		1


	//   ....[149]....
        /*0a4c*/ 	.word	0x00009da0
        /*0a50*/ 	.word	0x00000000
        /*0a54*/ 	.word	0x00000000
        /*0a58*/ 	.short	0x010a
        /*0a5a*/ 	.byte	0xff
	.zero		1


	//   ....[150]....
        /*0a5c*/ 	.word	0x00009e00
        /*0a60*/ 	.word	0x00000000
        /*0a64*/ 	.word	0x00000000
        /*0a68*/ 	.short	0x010a
        /*0a6a*/ 	.byte	0xff
	.zero		1


	//   ....[151]....
        /*0a6c*/ 	.word	0x00009e50
        /*0a70*/ 	.word	0x00000002
        /*0a74*/ 	.word	0x00000190
        /*0a78*/ 	.short	0x010a
        /*0a7a*/ 	.byte	0xff
	.zero		1


	//   ....[152]....
        /*0a7c*/ 	.word	0x00009eb0
        /*0a80*/ 	.word	0x00000002
        /*0a84*/ 	.word	0x00000140
        /*0a88*/ 	.short	0x010a
        /*0a8a*/ 	.byte	0xff
	.zero		1


	//   ....[153]....
        /*0a8c*/ 	.word	0x00009f00
        /*0a90*/ 	.word	0x00000002
        /*0a94*/ 	.word	0x00000130
        /*0a98*/ 	.short	0x010a
        /*0a9a*/ 	.byte	0xff
	.zero		1


	//   ....[154]....
        /*0a9c*/ 	.word	0x00009f60
        /*0aa0*/ 	.word	0x00000000
        /*0aa4*/ 	.word	0x00000140
        /*0aa8*/ 	.short	0x010a
        /*0aaa*/ 	.byte	0xff
	.zero		1


	//   ....[155]....
        /*0aac*/ 	.word	0x00009fc0
        /*0ab0*/ 	.word	0x00000000
        /*0ab4*/ 	.word	0x00000008
        /*0ab8*/ 	.short	0x010a
        /*0aba*/ 	.byte	0xff
	.zero		1


	//   ....[156]....
        /*0abc*/ 	.word	0x0000a0b0
        /*0ac0*/ 	.word	0x00000000
        /*0ac4*/ 	.word	0x00000008
        /*0ac8*/ 	.short	0x010a
        /*0aca*/ 	.byte	0xff
	.zero		1


	//   ....[157]....
        /*0acc*/ 	.word	0x0000a100
        /*0ad0*/ 	.word	0x00000000
        /*0ad4*/ 	.word	0x00000130
        /*0ad8*/ 	.short	0x010a
        /*0ada*/ 	.byte	0xff
	.zero		1


	//   ....[158]....
        /*0adc*/ 	.word	0x0000a160
        /*0ae0*/ 	.word	0x00000000
        /*0ae4*/ 	.word	0x00000170
        /*0ae8*/ 	.short	0x010a
        /*0aea*/ 	.byte	0xff
	.zero		1


	//   ....[159]....
        /*0aec*/ 	.word	0x0000a1c0
        /*0af0*/ 	.word	0x00000000
        /*0af4*/ 	.word	0x00000000
        /*0af8*/ 	.short	0x010a
        /*0afa*/ 	.byte	0xff
	.zero		1


	//   ....[160]....
        /*0afc*/ 	.word	0x0000a220
        /*0b00*/ 	.word	0x00000000
        /*0b04*/ 	.word	0x00000000
        /*0b08*/ 	.short	0x010a
        /*0b0a*/ 	.byte	0xff
	.zero		1


	//   ....[161]....
        /*0b0c*/ 	.word	0x0000a280
        /*0b10*/ 	.word	0x00000000
        /*0b14*/ 	.word	0x00000000
        /*0b18*/ 	.short	0x010a
        /*0b1a*/ 	.byte	0xff
	.zero		1


	//   ....[162]....
        /*0b1c*/ 	.word	0x0000a2e0
        /*0b20*/ 	.word	0x00000000
        /*0b24*/ 	.word	0x00000000
        /*0b28*/ 	.short	0x010a
        /*0b2a*/ 	.byte	0xff
	.zero		1


	//   ....[163]....
        /*0b2c*/ 	.word	0x0000a340
        /*0b30*/ 	.word	0x00000000
        /*0b34*/ 	.word	0x000001b0
        /*0b38*/ 	.short	0x010a
        /*0b3a*/ 	.byte	0xff
	.zero		1


	//   ....[164]....
        /*0b3c*/ 	.word	0x0000a390
        /*0b40*/ 	.word	0x0000000c
        /*0b44*/ 	.word	0x00000130
        /*0b48*/ 	.short	0x010a
        /*0b4a*/ 	.byte	0xff
	.zero		1


	//   ....[165]....
        /*0b4c*/ 	.word	0x0000a3f0
        /*0b50*/ 	.word	0x00000000
        /*0b54*/ 	.word	0x00000128
        /*0b58*/ 	.short	0x010a
        /*0b5a*/ 	.byte	0xff
	.zero		1


	//   ....[166]....
        /*0b5c*/ 	.word	0x0000a450
        /*0b60*/ 	.word	0x00000000
        /*0b64*/ 	.word	0x00000110
        /*0b68*/ 	.short	0x010a
        /*0b6a*/ 	.byte	0xff
	.zero		1


	//   ....[167]....
        /*0b6c*/ 	.word	0x0000a4b0
        /*0b70*/ 	.word	0x00000000
        /*0b74*/ 	.word	0x00000118
        /*0b78*/ 	.short	0x010a
        /*0b7a*/ 	.byte	0xff
	.zero		1


	//   ....[168]....
        /*0b7c*/ 	.word	0x0000a510
        /*0b80*/ 	.word	0x00000000
        /*0b84*/ 	.word	0x00000110
        /*0b88*/ 	.short	0x010a
        /*0b8a*/ 	.byte	0xff
	.zero		1


	//   ....[169]....
        /*0b8c*/ 	.word	0x0000a560
        /*0b90*/ 	.word	0x00000003
        /*0b94*/ 	.word	0x00000130
        /*0b98*/ 	.short	0x010a
        /*0b9a*/ 	.byte	0xff
	.zero		1


	//   ....[170]....
        /*0b9c*/ 	.word	0x0000a5b0
        /*0ba0*/ 	.word	0x00000003
        /*0ba4*/ 	.word	0x00000100
        /*0ba8*/ 	.short	0x010a
        /*0baa*/ 	.byte	0xff
	.zero		1


	//   ....[171]....
        /*0bac*/ 	.word	0x0000a600
        /*0bb0*/ 	.word	0x00000092
        /*0bb4*/ 	.word	0x00000150
        /*0bb8*/ 	.short	0x010a
        /*0bba*/ 	.byte	0xff
	.zero		1


	//   ....[172]....
        /*0bbc*/ 	.word	0x0000a650
        /*0bc0*/ 	.word	0x00000072
        /*0bc4*/ 	.word	0x00000100
        /*0bc8*/ 	.short	0x010a
        /*0bca*/ 	.byte	0xff
	.zero		1


	//----- nvinfo : EIATTR_NUM_MBARRIERS
	.align		4
.L_47:
        /*0bcc*/ 	.byte	0x03, 0x38
        /*0bce*/ 	.short	0x0037


	//----- nvinfo : EIATTR_EXIT_INSTR_OFFSETS
	.align		4
        /*0bd0*/ 	.byte	0x04, 0x1c
        /*0bd2*/ 	.short	(.L_49 - .L_48)


	//   ....[0]....
.L_48:
        /*0bd4*/ 	.word	0x00003390


	//   ....[1]....
        /*0bd8*/ 	.word	0x00003880


	//   ....[2]....
        /*0bdc*/ 	.word	0x000038e0


	//   ....[3]....
        /*0be0*/ 	.word	0x00004b80


	//   ....[4]....
        /*0be4*/ 	.word	0x00005980


	//   ....[5]....
        /*0be8*/ 	.word	0x000059c0


	//   ....[6]....
        /*0bec*/ 	.word	0x00009740


	//----- nvinfo : EIATTR_MAX_THREADS
	.align		4
.L_49:
        /*0bf0*/ 	.byte	0x04, 0x05
        /*0bf2*/ 	.short	(.L_51 - .L_50)
.L_50:
        /*0bf4*/ 	.word	0x00000100
        /*0bf8*/ 	.word	0x00000001
        /*0bfc*/ 	.word	0x00000001


	//----- nvinfo : EIATTR_CRS_STACK_SIZE
	.align		4
.L_51:
        /*0c00*/ 	.byte	0x04, 0x1e
        /*0c02*/ 	.short	(.L_53 - .L_52)
.L_52:
        /*0c04*/ 	.word	0x00000000


	//----- nvinfo : EIATTR_CBANK_PARAM_SIZE
	.align		4
.L_53:
        /*0c08*/ 	.byte	0x03, 0x19
        /*0c0a*/ 	.short	0x0800


	//----- nvinfo : EIATTR_PARAM_CBANK
	.align		4
        /*0c0c*/ 	.byte	0x04, 0x0a
        /*0c0e*/ 	.short	(.L_55 - .L_54)
	.align		4
.L_54:
        /*0c10*/ 	.word	index@(.nv.constant0._ZN7cutlass13device_kernelINS_4gemm6kernel13GemmUniversalIN4cute5tupleIJiiiiEEENS1_10collective13CollectiveMmaINS1_35MainloopSm100TmaUmmaWarpSpecializedILi16ELi2ELi4ENS5_IJNS4_1CILi2EEENSA_ILi4EEENSA_ILi1EEEEEEEENS5_IJNSA_ILi256EEENSA_ILi128EEENSA_ILi64EEEEEEaNS5_IJlSD_lEEEaSK_NS4_8TiledMMAINS4_8MMA_AtomIJNS4_21SM100_MMA_S8_2x1SM_SSIaaiLi256ELi128ELNS4_4UMMA5MajorE0ELSP_0ELNSO_8SaturateE0EEEEEENS4_6LayoutINS5_IJSD_SD_SD_EEENS5_IJNSA_ILi0EEESV_SV_EEEEENS5_IJNS4_10UnderscoreESY_SY_EEEEENS4_28SM100_TMA_2SM_LOAD_MULTICASTENS4_14ComposedLayoutINS4_7SwizzleILi2ELi4ELi3EEENS4_18smem_ptr_flag_bitsILi8EEENST_INS5_IJNSA_ILi8EEESI_EEENS5_IJSI_SD_EEEEEEEvNS4_8identityENS4_18SM100_TMA_2SM_LOADES1B_vS1C_EENS_8epilogue10collective18CollectiveEpilogueINS1F_23Sm100TmaWarpSpecializedILi2ELi2ELi64ELb0ELb0EEEJNS5_IJSH_SH_SI_EEENS5_IJNST_ISH_SD_EENST_ISI_SD_EEEEEaSK_aSK_NS1F_6fusion15FusionCallbacksIS1J_NS1O_17LinearCombinationIaiaiLNS_15FloatRoundStyleE2EEES1K_S1N_JEEENS4_5SM1004TMEM4LOAD26SM100_TMEM_LOAD_32dp32b64xENS4_13SM90_TMA_LOADES1B_NS4_39AutoVectorizingCopyWithAssumedAlignmentILi128EEENS4_14SM90_TMA_STOREES1B_S20_S20_EEEvvEEEEvNT_6ParamsE)
        /*0c14*/ 	.short	0x0380
        /*0c16*/ 	.short	0x0800


	//----- nvinfo : EIATTR_SW_WAR
	.align		4
.L_55:
        /*0c18*/ 	.byte	0x04, 0x36
        /*0c1a*/ 	.short	(.L_57 - .L_56)
.L_56:
        /*0c1c*/ 	.word	0x00000008
.L_57:


//--------------------- .nv.callgraph             --------------------------
	.section	.nv.callgraph,"",@"SHT_CUDA_CALLGRAPH"
	.align	4
	.sectionentsize	8
	.align		4
        /*0000*/ 	.word	0x00000000
	.align		4
        /*0004*/ 	.word	0xffffffff
	.align		4
        /*0008*/ 	.word	index@(_ZN7cutlass13device_kernelINS_4gemm6kernel13GemmUniversalIN4cute5tupleIJiiiiEEENS1_10collective13CollectiveMmaINS1_35MainloopSm100TmaUmmaWarpSpecializedILi16ELi2ELi4ENS5_IJNS4_1CILi2EEENSA_ILi4EEENSA_ILi1EEEEEEEENS5_IJNSA_ILi256EEENSA_ILi128EEENSA_ILi64EEEEEEaNS5_IJlSD_lEEEaSK_NS4_8TiledMMAINS4_8MMA_AtomIJNS4_21SM100_MMA_S8_2x1SM_SSIaaiLi256ELi128ELNS4_4UMMA5MajorE0ELSP_0ELNSO_8SaturateE0EEEEEENS4_6LayoutINS5_IJSD_SD_SD_EEENS5_IJNSA_ILi0EEESV_SV_EEEEENS5_IJNS4_10UnderscoreESY_SY_EEEEENS4_28SM100_TMA_2SM_LOAD_MULTICASTENS4_14ComposedLayoutINS4_7SwizzleILi2ELi4ELi3EEENS4_18smem_ptr_flag_bitsILi8EEENST_INS5_IJNSA_ILi8EEESI_EEENS5_IJSI_SD_EEEEEEEvNS4_8identityENS4_18SM100_TMA_2SM_LOADES1B_vS1C_EENS_8epilogue10collective18CollectiveEpilogueINS1F_23Sm100TmaWarpSpecializedILi2ELi2ELi64ELb0ELb0EEEJNS5_IJSH_SH_SI_EEENS5_IJNST_ISH_SD_EENST_ISI_SD_EEEEEaSK_aSK_NS1F_6fusion15FusionCallbacksIS1J_NS1O_17LinearCombinationIaiaiLNS_15FloatRoundStyleE2EEES1K_S1N_JEEENS4_5SM1004TMEM4LOAD26SM100_TMEM_LOAD_32dp32b64xENS4_13SM90_TMA_LOADES1B_NS4_39AutoVectorizingCopyWithAssumedAlignmentILi128EEENS4_14SM90_TMA_STOREES1B_S20_S20_EEEvvEEEEvNT_6ParamsE)
	.align		4
        /*000c*/ 	.word	index@(__assertfail)
	.align		4
        /*0010*/ 	.word	0x00000000
	.align		4
        /*0014*/ 	.word	0xfffffffe
	.align		4
        /*0018*/ 	.word	0x00000000
	.align		4
        /*001c*/ 	.word	0xfffffffd
	.align		4
        /*0020*/ 	.word	0x00000000
	.align		4
        /*0024*/ 	.word	0xfffffffc


//--------------------- .nv.constant4             --------------------------
	.section	.nv.constant4,"a",@progbits
	.align	8
	.align		8
.nv.constant4:
        /*0000*/ 	.dword	__assertfail
	.align		8
        /*0008*/ 	.dword	__unnamed_1
	.align		8
        /*0010*/ 	.dword	__unnamed_2
	.align		8
        /*0018*/ 	.dword	_ZN40_INTERNAL_e356f429_4_k_cu_cad830a6_224894cuda3std3__45__cpo5beginE
	.align		8
        /*0020*/ 	.dword	_ZN40_INTERNAL_e356f429_4_k_cu_cad830a6_224894cuda3std3__45__cpo3endE
	.align		8
        /*0028*/ 	.dword	_ZN40_INTERNAL_e356f429_4_k_cu_cad830a6_224894cuda3std3__45__cpo6cbeginE
	.align		8
        /*0030*/ 	.dword	_ZN40_INTERNAL_e356f429_4_k_cu_cad830a6_224894cuda3std3__45__cpo4cendE
	.align		8
        /*0038*/ 	.dword	_ZN40_INTERNAL_e356f429_4_k_cu_cad830a6_224894cuda3std3__442_GLOBAL__N__e356f429_4_k_cu_cad830a6_224896ignoreE
	.align		8
        /*0040*/ 	.dword	_ZN40_INTERNAL_e356f429_4_k_cu_cad830a6_224894cuda3std3__419piecewise_constructE
	.align		8
        /*0048*/ 	.dword	_ZN40_INTERNAL_e356f429_4_k_cu_cad830a6_224894cuda3std3__48in_placeE
	.align		8
        /*0050*/ 	.dword	_ZN40_INTERNAL_e356f429_4_k_cu_cad830a6_224894cuda3std6ranges3__45__cpo4swapE
	.align		8
        /*0058*/ 	.dword	_ZN40_INTERNAL_e356f429_4_k_cu_cad830a6_224894cuda3std6ranges3__45__cpo9iter_moveE
	.align		8
        /*0060*/ 	.dword	_ZN40_INTERNAL_e356f429_4_k_cu_cad830a6_224894cute7productE
	.align		8
        /*0068*/ 	.dword	_ZN40_INTERNAL_e356f429_4_k_cu_cad830a6_224894cute1_E
	.align		8
        /*0070*/ 	.dword	$str$25
	.align		8
        /*0078*/ 	.dword	$str$26
	.align		8
        /*0080*/ 	.dword	$str$27
	.align		8
        /*0088*/ 	.dword	$str$28


//--------------------- .text._ZN7cutlass13device_kernelINS_4gemm6kernel13GemmUniversalIN4cute5tupleIJiiiiEEENS1_10collective13CollectiveMmaINS1_35MainloopSm100TmaUmmaWarpSpecializedILi16ELi2ELi4ENS5_IJNS4_1CILi2EEENSA_ILi4EEENSA_ILi1EEEEEEEENS5_IJNSA_ILi256EEENSA_ILi128EEENSA_ILi64EEEEEEaNS5_IJlSD_lEEEaSK_NS4_8TiledMMAINS4_8MMA_AtomIJNS4_21SM100_MMA_S8_2x1SM_SSIaaiLi256ELi128ELNS4_4UMMA5MajorE0ELSP_0ELNSO_8SaturateE0EEEEEENS4_6LayoutINS5_IJSD_SD_SD_EEENS5_IJNSA_ILi0EEESV_SV_EEEEENS5_IJNS4_10UnderscoreESY_SY_EEEEENS4_28SM100_TMA_2SM_LOAD_MULTICASTENS4_14ComposedLayoutINS4_7SwizzleILi2ELi4ELi3EEENS4_18smem_ptr_flag_bitsILi8EEENST_INS5_IJNSA_ILi8EEESI_EEENS5_IJSI_SD_EEEEEEEvNS4_8identityENS4_18SM100_TMA_2SM_LOADES1B_vS1C_EENS_8epilogue10collective18CollectiveEpilogueINS1F_23Sm100TmaWarpSpecializedILi2ELi2ELi64ELb0ELb0EEEJNS5_IJSH_SH_SI_EEENS5_IJNST_ISH_SD_EENST_ISI_SD_EEEEEaSK_aSK_NS1F_6fusion15FusionCallbacksIS1J_NS1O_17LinearCombinationIaiaiLNS_15FloatRoundStyleE2EEES1K_S1N_JEEENS4_5SM1004TMEM4LOAD26SM100_TMEM_LOAD_32dp32b64xENS4_13SM90_TMA_LOADES1B_NS4_39AutoVectorizingCopyWithAssumedAlignmentILi128EEENS4_14SM90_TMA_STOREES1B_S20_S20_EEEvvEEEEvNT_6ParamsE --------------------------
	.section	.text._ZN7cutlass13device_kernelINS_4gemm6kernel13GemmUniversalIN4cute5tupleIJiiiiEEENS1_10collective13CollectiveMmaINS1_35MainloopSm100TmaUmmaWarpSpecializedILi16ELi2ELi4ENS5_IJNS4_1CILi2EEENSA_ILi4EEENSA_ILi1EEEEEEEENS5_IJNSA_ILi256EEENSA_ILi128EEENSA_ILi64EEEEEEaNS5_IJlSD_lEEEaSK_NS4_8TiledMMAINS4_8MMA_AtomIJNS4_21SM100_MMA_S8_2x1SM_SSIaaiLi256ELi128ELNS4_4UMMA5MajorE0ELSP_0ELNSO_8SaturateE0EEEEEENS4_6LayoutINS5_IJSD_SD_SD_EEENS5_IJNSA_ILi0EEESV_SV_EEEEENS5_IJNS4_10UnderscoreESY_SY_EEEEENS4_28SM100_TMA_2SM_LOAD_MULTICASTENS4_14ComposedLayoutINS4_7SwizzleILi2ELi4ELi3EEENS4_18smem_ptr_flag_bitsILi8EEENST_INS5_IJNSA_ILi8EEESI_EEENS5_IJSI_SD_EEEEEEEvNS4_8identityENS4_18SM100_TMA_2SM_LOADES1B_vS1C_EENS_8epilogue10collective18CollectiveEpilogueINS1F_23Sm100TmaWarpSpecializedILi2ELi2ELi64ELb0ELb0EEEJNS5_IJSH_SH_SI_EEENS5_IJNST_ISH_SD_EENST_ISI_SD_EEEEEaSK_aSK_NS1F_6fusion15FusionCallbacksIS1J_NS1O_17LinearCombinationIaiaiLNS_15FloatRoundStyleE2EEES1K_S1N_JEEENS4_5SM1004TMEM4LOAD26SM100_TMEM_LOAD_32dp32b64xENS4_13SM90_TMA_LOADES1B_NS4_39AutoVectorizingCopyWithAssumedAlignmentILi128EEENS4_14SM90_TMA_STOREES1B_S20_S20_EEEvvEEEEvNT_6ParamsE,"ax",@progbits
	.align	128
.text._ZN7cutlass13device_kernelINS_4gemm6kernel13GemmUniversalIN4cute5tupleIJiiiiEEENS1_10collective13CollectiveMmaINS1_35MainloopSm100TmaUmmaWarpSpecializedILi16ELi2ELi4ENS5_IJNS4_1CILi2EEENSA_ILi4EEENSA_ILi1EEEEEEEENS5_IJNSA_ILi256EEENSA_ILi128EEENSA_ILi64EEEEEEaNS5_IJlSD_lEEEaSK_NS4_8TiledMMAINS4_8MMA_AtomIJNS4_21SM100_MMA_S8_2x1SM_SSIaaiLi256ELi128ELNS4_4UMMA5MajorE0ELSP_0ELNSO_8SaturateE0EEEEEENS4_6LayoutINS5_IJSD_SD_SD_EEENS5_IJNSA_ILi0EEESV_SV_EEEEENS5_IJNS4_10UnderscoreESY_SY_EEEEENS4_28SM100_TMA_2SM_LOAD_MULTICASTENS4_14ComposedLayoutINS4_7SwizzleILi2ELi4ELi3EEENS4_18smem_ptr_flag_bitsILi8EEENST_INS5_IJNSA_ILi8EEESI_EEENS5_IJSI_SD_EEEEEEEvNS4_8identityENS4_18SM100_TMA_2SM_LOADES1B_vS1C_EENS_8epilogue10collective18CollectiveEpilogueINS1F_23Sm100TmaWarpSpecializedILi2ELi2ELi64ELb0ELb0EEEJNS5_IJSH_SH_SI_EEENS5_IJNST_ISH_SD_EENST_ISI_SD_EEEEEaSK_aSK_NS1F_6fusion15FusionCallbacksIS1J_NS1O_17LinearCombinationIaiaiLNS_15FloatRoundStyleE2EEES1K_S1N_JEEENS4_5SM1004TMEM4LOAD26SM100_TMEM_LOAD_32dp32b64xENS4_13SM90_TMA_LOADES1B_NS4_39AutoVectorizingCopyWithAssumedAlignmentILi128EEENS4_14SM90_TMA_STOREES1B_S20_S20_EEEvvEEEEvNT_6ParamsE:
        .type           _ZN7cutlass13device_kernelINS_4gemm6kernel13GemmUniversalIN4cute5tupleIJiiiiEEENS1_10collective13CollectiveMmaINS1_35MainloopSm100TmaUmmaWarpSpecializedILi16ELi2ELi4ENS5_IJNS4_1CILi2EEENSA_ILi4EEENSA_ILi1EEEEEEEENS5_IJNSA_ILi256EEENSA_ILi128EEENSA_ILi64EEEEEEaNS5_IJlSD_lEEEaSK_NS4_8TiledMMAINS4_8MMA_AtomIJNS4_21SM100_MMA_S8_2x1SM_SSIaaiLi256ELi128ELNS4_4UMMA5MajorE0ELSP_0ELNSO_8SaturateE0EEEEEENS4_6LayoutINS5_IJSD_SD_SD_EEENS5_IJNSA_ILi0EEESV_SV_EEEEENS5_IJNS4_10UnderscoreESY_SY_EEEEENS4_28SM100_TMA_2SM_LOAD_MULTICASTENS4_14ComposedLayoutINS4_7SwizzleILi2ELi4ELi3EEENS4_18smem_ptr_flag_bitsILi8EEENST_INS5_IJNSA_ILi8EEESI_EEENS5_IJSI_SD_EEEEEEEvNS4_8identityENS4_18SM100_TMA_2SM_LOADES1B_vS1C_EENS_8epilogue10collective18CollectiveEpilogueINS1F_23Sm100TmaWarpSpecializedILi2ELi2ELi64ELb0ELb0EEEJNS5_IJSH_SH_SI_EEENS5_IJNST_ISH_SD_EENST_ISI_SD_EEEEEaSK_aSK_NS1F_6fusion15FusionCallbacksIS1J_NS1O_17LinearCombinationIaiaiLNS_15FloatRoundStyleE2EEES1K_S1N_JEEENS4_5SM1004TMEM4LOAD26SM100_TMEM_LOAD_32dp32b64xENS4_13SM90_TMA_LOADES1B_NS4_39AutoVectorizingCopyWithAssumedAlignmentILi128EEENS4_14SM90_TMA_STOREES1B_S20_S20_EEEvvEEEEvNT_6ParamsE,@function
        .size           _ZN7cutlass13device_kernelINS_4gemm6kernel13GemmUniversalIN4cute5tupleIJiiiiEEENS1_10collective13CollectiveMmaINS1_35MainloopSm100TmaUmmaWarpSpecializedILi16ELi2ELi4ENS5_IJNS4_1CILi2EEENSA_ILi4EEENSA_ILi1EEEEEEEENS5_IJNSA_ILi256EEENSA_ILi128EEENSA_ILi64EEEEEEaNS5_IJlSD_lEEEaSK_NS4_8TiledMMAINS4_8MMA_AtomIJNS4_21SM100_MMA_S8_2x1SM_SSIaaiLi256ELi128ELNS4_4UMMA5MajorE0ELSP_0ELNSO_8SaturateE0EEEEEENS4_6LayoutINS5_IJSD_SD_SD_EEENS5_IJNSA_ILi0EEESV_SV_EEEEENS5_IJNS4_10UnderscoreESY_SY_EEEEENS4_28SM100_TMA_2SM_LOAD_MULTICASTENS4_14ComposedLayoutINS4_7SwizzleILi2ELi4ELi3EEENS4_18smem_ptr_flag_bitsILi8EEENST_INS5_IJNSA_ILi8EEESI_EEENS5_IJSI_SD_EEEEEEEvNS4_8identityENS4_18SM100_TMA_2SM_LOADES1B_vS1C_EENS_8epilogue10collective18CollectiveEpilogueINS1F_23Sm100TmaWarpSpecializedILi2ELi2ELi64ELb0ELb0EEEJNS5_IJSH_SH_SI_EEENS5_IJNST_ISH_SD_EENST_ISI_SD_EEEEEaSK_aSK_NS1F_6fusion15FusionCallbacksIS1J_NS1O_17LinearCombinationIaiaiLNS_15FloatRoundStyleE2EEES1K_S1N_JEEENS4_5SM1004TMEM4LOAD26SM100_TMEM_LOAD_32dp32b64xENS4_13SM90_TMA_LOADES1B_NS4_39AutoVectorizingCopyWithAssumedAlignmentILi128EEENS4_14SM90_TMA_STOREES1B_S20_S20_EEEvvEEEEvNT_6ParamsE,(.L_x_200 - _ZN7cutlass13device_kernelINS_4gemm6kernel13GemmUniversalIN4cute5tupleIJiiiiEEENS1_10collective13CollectiveMmaINS1_35MainloopSm100TmaUmmaWarpSpecializedILi16ELi2ELi4ENS5_IJNS4_1CILi2EEENSA_ILi4EEENSA_ILi1EEEEEEEENS5_IJNSA_ILi256EEENSA_ILi128EEENSA_ILi64EEEEEEaNS5_IJlSD_lEEEaSK_NS4_8TiledMMAINS4_8MMA_AtomIJNS4_21SM100_MMA_S8_2x1SM_SSIaaiLi256ELi128ELNS4_4UMMA5MajorE0ELSP_0ELNSO_8SaturateE0EEEEEENS4_6LayoutINS5_IJSD_SD_SD_EEENS5_IJNSA_ILi0EEESV_SV_EEEEENS5_IJNS4_10UnderscoreESY_SY_EEEEENS4_28SM100_TMA_2SM_LOAD_MULTICASTENS4_14ComposedLayoutINS4_7SwizzleILi2ELi4ELi3EEENS4_18smem_ptr_flag_bitsILi8EEENST_INS5_IJNSA_ILi8EEESI_EEENS5_IJSI_SD_EEEEEEEvNS4_8identityENS4_18SM100_TMA_2SM_LOADES1B_vS1C_EENS_8epilogue10collective18CollectiveEpilogueINS1F_23Sm100TmaWarpSpecializedILi2ELi2ELi64ELb0ELb0EEEJNS5_IJSH_SH_SI_EEENS5_IJNST_ISH_SD_EENST_ISI_SD_EEEEEaSK_aSK_NS1F_6fusion15FusionCallbacksIS1J_NS1O_17LinearCombinationIaiaiLNS_15FloatRoundStyleE2EEES1K_S1N_JEEENS4_5SM1004TMEM4LOAD26SM100_TMEM_LOAD_32dp32b64xENS4_13SM90_TMA_LOADES1B_NS4_39AutoVectorizingCopyWithAssumedAlignmentILi128EEENS4_14SM90_TMA_STOREES1B_S20_S20_EEEvvEEEEvNT_6ParamsE)
        .other          _ZN7cutlass13device_kernelINS_4gemm6kernel13GemmUniversalIN4cute5tupleIJiiiiEEENS1_10collective13CollectiveMmaINS1_35MainloopSm100TmaUmmaWarpSpecializedILi16ELi2ELi4ENS5_IJNS4_1CILi2EEENSA_ILi4EEENSA_ILi1EEEEEEEENS5_IJNSA_ILi256EEENSA_ILi128EEENSA_ILi64EEEEEEaNS5_IJlSD_lEEEaSK_NS4_8TiledMMAINS4_8MMA_AtomIJNS4_21SM100_MMA_S8_2x1SM_SSIaaiLi256ELi128ELNS4_4UMMA5MajorE0ELSP_0ELNSO_8SaturateE0EEEEEENS4_6LayoutINS5_IJSD_SD_SD_EEENS5_IJNSA_ILi0EEESV_SV_EEEEENS5_IJNS4_10UnderscoreESY_SY_EEEEENS4_28SM100_TMA_2SM_LOAD_MULTICASTENS4_14ComposedLayoutINS4_7SwizzleILi2ELi4ELi3EEENS4_18smem_ptr_flag_bitsILi8EEENST_INS5_IJNSA_ILi8EEESI_EEENS5_IJSI_SD_EEEEEEEvNS4_8identityENS4_18SM100_TMA_2SM_LOADES1B_vS1C_EENS_8epilogue10collective18CollectiveEpilogueINS1F_23Sm100TmaWarpSpecializedILi2ELi2ELi64ELb0ELb0EEEJNS5_IJSH_SH_SI_EEENS5_IJNST_ISH_SD_EENST_ISI_SD_EEEEEaSK_aSK_NS1F_6fusion15FusionCallbacksIS1J_NS1O_17LinearCombinationIaiaiLNS_15FloatRoundStyleE2EEES1K_S1N_JEEENS4_5SM1004TMEM4LOAD26SM100_TMEM_LOAD_32dp32b64xENS4_13SM90_TMA_LOADES1B_NS4_39AutoVectorizingCopyWithAssumedAlignmentILi128EEENS4_14SM90_TMA_STOREES1B_S20_S20_EEEvvEEEEvNT_6ParamsE,@"STO_CUDA_ENTRY STV_DEFAULT"
_ZN7cutlass13device_kernelINS_4gemm6kernel13GemmUniversalIN4cute5tupleIJiiiiEEENS1_10collective13CollectiveMmaINS1_35MainloopSm100TmaUmmaWarpSpecializedILi16ELi2ELi4ENS5_IJNS4_1CILi2EEENSA_ILi4EEENSA_ILi1EEEEEEEENS5_IJNSA_ILi256EEENSA_ILi128EEENSA_ILi64EEEEEEaNS5_IJlSD_lEEEaSK_NS4_8TiledMMAINS4_8MMA_AtomIJNS4_21SM100_MMA_S8_2x1SM_SSIaaiLi256ELi128ELNS4_4UMMA5MajorE0ELSP_0ELNSO_8SaturateE0EEEEEENS4_6LayoutINS5_IJSD_SD_SD_EEENS5_IJNSA_ILi0EEESV_SV_EEEEENS5_IJNS4_10UnderscoreESY_SY_EEEEENS4_28SM100_TMA_2SM_LOAD_MULTICASTENS4_14ComposedLayoutINS4_7SwizzleILi2ELi4ELi3EEENS4_18smem_ptr_flag_bitsILi8EEENST_INS5_IJNSA_ILi8EEESI_EEENS5_IJSI_SD_EEEEEEEvNS4_8identityENS4_18SM100_TMA_2SM_LOADES1B_vS1C_EENS_8epilogue10collective18CollectiveEpilogueINS1F_23Sm100TmaWarpSpecializedILi2ELi2ELi64ELb0ELb0EEEJNS5_IJSH_SH_SI_EEENS5_IJNST_ISH_SD_EENST_ISI_SD_EEEEEaSK_aSK_NS1F_6fusion15FusionCallbacksIS1J_NS1O_17LinearCombinationIaiaiLNS_15FloatRoundStyleE2EEES1K_S1N_JEEENS4_5SM1004TMEM4LOAD26SM100_TMEM_LOAD_32dp32b64xENS4_13SM90_TMA_LOADES1B_NS4_39AutoVectorizingCopyWithAssumedAlignmentILi128EEENS4_14SM90_TMA_STOREES1B_S20_S20_EEEvvEEEEvNT_6ParamsE:
[----:B------:R-:W1:Y:S01]  /*0000*/  LDC R1, c[0x0][0x37c] ;  /* 0x0000df00ff017b82 */ /* 0x000e620000000800 */
[----:B------:R-:W2:Y:S01]  /*0010*/  S2R R156, SR_TID.X ;  /* 0x00000000009c7919 */ /* 0x000ea20000002100 */
[----:B------:R-:W3:Y:S06]  /*0020*/  LDCU.64 UR8, c[0x0][0x890] ;  /* 0x00011200ff0877ac */ /* 0x000eec0008000a00 */
[----:B------:R-:W4:Y:S01]  /*0030*/  S2UR UR46, SR_CgaCtaId ;  /* 0x00000000002e79c3 */ /* 0x000f220000008800 */
[----:B------:R-:W-:Y:S02]  /*0040*/  PRMT R144, RZ, 0x7610, R144 ;  /* 0x00007610ff907816 */ /* 0x000fe40000000090 */
[----:B------:R-:W-:-:S02]  /*0050*/  ELECT P0, URZ, PT ;  /* 0x0000000000ff782f */ /* 0x000fc40003800000 */
[----:B---3--:R-:W-:-:S04]  /*0060*/  ISETP.NE.U32.AND P1, PT, RZ, UR8, PT ;  /* 0x00000008ff007c0c */ /* 0x008fc8000bf25070 */
[----:B------:R-:W-:Y:S01]  /*0070*/  ISETP.NE.AND.EX P2, PT, RZ, UR9, PT, P1 ;  /* 0x00000009ff007c0c */ /* 0x000fe2000bf45310 */
[----:B----4-:R-:W-:Y:S02]  /*0080*/  ULOP3.LUT UR33, UR46, 0x1, URZ, 0xc0, !UPT ;  /* 0x000000012e217892 */ /* 0x010fe4000f8ec0ff */
[----:B------:R-:W-:Y:S01]  /*0090*/  ULOP3.LUT UR34, UR46, 0x1, URZ, 0x3c, !UPT ;  /* 0x000000012e227892 */ /* 0x000fe2000f8e3cff */
[----:B--2---:R-:W-:-:S05]  /*00a0*/  SHF.R.U32.HI R145, RZ, 0x5, R156 ;  /* 0x00000005ff917819 */ /* 0x004fca000001169c */
[----:B------:R-:W2:Y:S02]  /*00b0*/  SHFL.IDX PT, R0, R145, RZ, 0x1f ;  /* 0x00001fff91007589 */ /* 0x000ea400000e0000 */
[----:B--2---:R-:W-:Y:S02]  /*00c0*/  R2UR UR25, R0 ;  /* 0x00000000001972ca */ /* 0x004fe400000e0000 */
[----:B-1----:R-:W-:Y:S05]  /*00d0*/  @P2 BRA `(.L_x_0) ;  /* 0x0000000000302947 */ /* 0x002fea0003800000 */
[----:B------:R-:W1:Y:S02]  /*00e0*/  LDCU.64 UR4, c[0x0][0x888] ;  /* 0x00011100ff0477ac */ /* 0x000e640008000a00 */
[----:B-1----:R-:W-:-:S04]  /*00f0*/  UISETP.NE.U32.AND UP0, UPT, UR4, URZ, UPT ;  /* 0x000000ff0400728c */ /* 0x002fc8000bf05070 */
[----:B------:R-:W-:-:S09]  /*0100*/  UISETP.NE.AND.EX UP0, UPT, UR5, URZ, UPT, UP0 ;  /* 0x000000ff0500728c */ /* 0x000fd2000bf05300 */
[----:B------:R-:W-:Y:S05]  /*0110*/  BRA.U !UP0, `(.L_x_1) ;  /* 0x0000000108147547 */ /* 0x000fea000b800000 */
[----:B------:R-:W1:Y:S01]  /*0120*/  LDC.64 R72, c[0x0][0x888] ;  /* 0x00022200ff487b82 */ /* 0x000e620000000a00 */
[----:B------:R-:W1:Y:S02]  /*0130*/  LDCU.64 UR4, c[0x0][0x358] ;  /* 0x00006b00ff0477ac */ /* 0x000e640008000a00 */
[----:B-1----:R1:W5:Y:S01]  /*0140*/  LDG.E R72, desc[UR4][R72.64] ;  /* 0x0000000448487981 */ /* 0x002362000c1e1900 */
[----:B------:R-:W-:Y:S01]  /*0150*/  HFMA2 R144, -RZ, RZ, 0, 5.9604644775390625e-08 ;  /* 0x00000001ff907431 */ /* 0x000fe200000001ff */
[----:B------:R-:W-:Y:S05]  /*0160*/  BRA `(.L_x_0) ;  /* 0x00000000000c7947 */ /* 0x000fea0003800000 */
.L_x_1:
[----:B------:R-:W1:Y:S01]  /*0170*/  LDCU UR4, c[0x0][0x880] ;  /* 0x00011000ff0477ac */ /* 0x000e620008000800 */
[----:B------:R-:W-:Y:S01]  /*0180*/  HFMA2 R144, -RZ, RZ, 0, 5.9604644775390625e-08 ;  /* 0x00000001ff907431 */ /* 0x000fe200000001ff */
[----:B-1----:R-:W-:-:S07]  /*0190*/  MOV R72, UR4 ;  /* 0x0000000400487c02 */ /* 0x002fce0008000f00 */
.L_x_0:
[----:B------:R-:W2:Y:S02]  /*01a0*/  LDCU.64 UR4, c[0x0][0x8b0] ;  /* 0x00011600ff0477ac */ /* 0x000ea40008000a00 */
[----:B--2---:R-:W-:-:S04]  /*01b0*/  UISETP.NE.U32.AND UP0, UPT, UR4, URZ, UPT ;  /* 0x000000ff0400728c */ /* 0x004fc8000bf05070 */
[----:B------:R-:W-:-:S09]  /*01c0*/  UISETP.NE.AND.EX UP0, UPT, UR5, URZ, UPT, UP0 ;  /* 0x000000ff0500728c */ /* 0x000fd2000bf05300 */
[----:B------:R-:W-:Y:S05]  /*01d0*/  BRA.U UP0, `(.L_x_2) ;  /* 0x0000000100287547 */ /* 0x000fea000b800000 */
[----:B------:R-:W2:Y:S02]  /*01e0*/  LDCU.64 UR4, c[0x0][0x8a8] ;  /* 0x00011500ff0477ac */ /* 0x000ea40008000a00 */
[----:B--2---:R-:W-:-:S04]  /*01f0*/  UISETP.NE.U32.AND UP0, UPT, UR4, URZ, UPT ;  /* 0x000000ff0400728c */ /* 0x004fc8000bf05070 */
[----:B------:R-:W-:-:S09]  /*0200*/  UISETP.NE.AND.EX UP0, UPT, UR5, URZ, UPT, UP0 ;  /* 0x000000ff0500728c */ /* 0x000fd2000bf05300 */
[----:B------:R-:W-:Y:S05]  /*0210*/  BRA.U !UP0, `(.L_x_3) ;  /* 0x0000000108107547 */ /* 0x000fea000b800000 */
[----:B------:R-:W2:Y:S01]  /*0220*/  LDC.64 R70, c[0x0][0x8a8] ;  /* 0x00022a00ff467b82 */ /* 0x000ea20000000a00 */
[----:B------:R-:W2:Y:S02]  /*0230*/  LDCU.64 UR4, c[0x0][0x358] ;  /* 0x00006b00ff0477ac */ /* 0x000ea40008000a00 */
[----:B--2---:R2:W5:Y:S01]  /*0240*/  LDG.E R70, desc[UR4][R70.64] ;  /* 0x0000000446467981 */ /* 0x004562000c1e1900 */
[----:B------:R-:W-:Y:S05]  /*0250*/  BRA `(.L_x_2) ;  /* 0x0000000000087947 */ /* 0x000fea0003800000 */
.L_x_3:
[----:B------:R-:W2:Y:S02]  /*0260*/  LDCU UR4, c[0x0][0x8a0] ;  /* 0x00011400ff0477ac */ /* 0x000ea40008000800 */
[----:B--2---:R-:W-:Y:S02]  /*0270*/  MOV R70, UR4 ;  /* 0x0000000400467c02 */ /* 0x004fe40008000f00 */
.L_x_2:
[----:B------:R-:W-:Y:S01]  /*0280*/  IMAD.U32 R0, RZ, RZ, UR25 ;  /* 0x00000019ff007e24 */ /* 0x000fe2000f8e00ff */
[----:B------:R-:W-:Y:S04]  /*0290*/  BSSY.RECONVERGENT B0, `(.L_x_4) ;  /* 0x000000c000007945 */ /* 0x000fe80003800200 */
[C---:B------:R-:W-:Y:S02]  /*02a0*/  ISETP.NE.OR P3, PT, R0.reuse, 0x1, !P0 ;  /* 0x000000010000780c */ /* 0x040fe40004765670 */
[----:B------:R-:W-:-:S11]  /*02b0*/  ISETP.NE.OR P2, PT, R0, 0x3, !P0 ;  /* 0x000000030000780c */ /* 0x000fd60004745670 */
[----:B------:R-:W-:Y:S05]  /*02c0*/  @P3 BRA `(.L_x_5) ;  /* 0x0000000000203947 */ /* 0x000fea0003800000 */
[----:B------:R-:W3:Y:S02]  /*02d0*/  LDCU.64 UR4, c[0x0][0x348] ;  /* 0x00006900ff0477ac */ /* 0x000ee40008000a00 */
[----:B---3--:R-:W-:Y:S02]  /*02e0*/  UIADD3 UR6, UP1, UPT, UR4, 0x80, URZ ;  /* 0x0000008004067890 */ /* 0x008fe4000ff3e0ff */
[----:B------:R-:W-:Y:S02]  /*02f0*/  UIADD3 UR4, UP0, UPT, UR4, 0x180, URZ ;  /* 0x0000018004047890 */ /* 0x000fe4000ff1e0ff */
[----:B------:R-:W-:Y:S02]  /*0300*/  UIADD3.X UR7, UPT, UPT, URZ, UR5, URZ, UP1, !UPT ;  /* 0x00000005ff077290 */ /* 0x000fe40008ffe4ff */
[----:B------:R-:W-:-:S07]  /*0310*/  UIADD3.X UR5, UPT, UPT, URZ, UR5, URZ, UP0, !UPT ;  /* 0x00000005ff057290 */ /* 0x000fce00087fe4ff */
[----:B------:R3:W-:Y:S02]  /*0320*/  UTMACCTL.PF [UR6] ;  /* 0x00000000060079b9 */ /* 0x0007e40008040000 */
[----:B------:R3:W-:Y:S02]  /*0330*/  UTMACCTL.PF [UR4] ;  /* 0x00000000040079b9 */ /* 0x0007e40008040000 */
[----:B---3--:R-:W-:Y:S01]  /*0340*/  NOP ;  /* 0x0000000000007918 */ /* 0x008fe20000000000 */
.L_x_5:
[----:B------:R-:W-:Y:S05]  /*0350*/  BSYNC.RECONVERGENT B0 ;  /* 0x0000000000007941 */ /* 0x000fea0003800200 */
.L_x_4:
[----:B------:R-:W-:Y:S04]  /*0360*/  BSSY.RECONVERGENT B0, `(.L_x_6) ;  /* 0x000000a000007945 */ /* 0x000fe80003800200 */
        /* <DEDUP_REMOVED lines=9> */
.L_x_7:
[----:B------:R-:W-:Y:S05]  /*0400*/  BSYNC.RECONVERGENT B0 ;  /* 0x0000000000007941 */ /* 0x000fea0003800200 */
.L_x_6:
[----:B------:R-:W3:Y:S01]  /*0410*/  LDCU.64 UR4, c[0x0][0x888] ;  /* 0x00011100ff0477ac */ /* 0x000ee20008000a00 */
[----:B------:R-:W-:Y:S01]  /*0420*/  ISETP.NE.AND.EX P1, PT, RZ, UR9, PT, P1 ;  /* 0x00000009ff007c0c */ /* 0x000fe2000bf25310 */
[----:B------:R-:W-:Y:S01]  /*0430*/  UPLOP3.LUT UP4, UPT, UPT, UPT, UPT, 0x80, 0x8 ;  /* 0x000000000008789c */ /* 0x000fe20003f8f070 */
[----:B---3--:R-:W-:-:S04]  /*0440*/  ISETP.NE.U32.AND P2, PT, RZ, UR4, PT ;  /* 0x00000004ff007c0c */ /* 0x008fc8000bf45070 */
[----:B------:R-:W-:-:S13]  /*0450*/  ISETP.NE.AND.EX P2, PT, RZ, UR5, PT, P2 ;  /* 0x00000005ff007c0c */ /* 0x000fda000bf45320 */
[----:B------:R-:W-:Y:S05]  /*0460*/  @P2 BRA P1, `(.L_x_8) ;  /* 0x0000000000282947 */ /* 0x000fea0000800000 */
[----:B-----5:R-:W-:Y:S01]  /*0470*/  R2UR UR6, R72 ;  /* 0x00000000480672ca */ /* 0x020fe200000e0000 */
[----:B------:R-:W-:Y:S02]  /*0480*/  UISETP.NE.U32.AND UP0, UPT, UR8, URZ, UPT ;  /* 0x000000ff0800728c */ /* 0x000fe4000bf05070 */
[----:B------:R-:W-:Y:S02]  /*0490*/  UISETP.NE.U32.AND UP1, UPT, UR4, URZ, UPT ;  /* 0x000000ff0400728c */ /* 0x000fe4000bf25070 */
[----:B------:R-:W-:Y:S02]  /*04a0*/  UISETP.NE.AND.EX UP2, UPT, UR9, URZ, UPT, UP0 ;  /* 0x000000ff0900728c */ /* 0x000fe4000bf45300 */
[----:B------:R-:W-:-:S04]  /*04b0*/  UISETP.NE.AND.EX UP0, UPT, UR5, URZ, UPT, UP1 ;  /* 0x000000ff0500728c */ /* 0x000fc8000bf05310 */
[----:B------:R-:W-:Y:S02]  /*04c0*/  USEL UR4, URZ, 0xffffffff, UP0 ;  /* 0xffffffffff047887 */ /* 0x000fe40008000000 */
[----:B------:R-:W-:-:S04]  /*04d0*/  UISETP.NE.AND UP1, UPT, UR6, URZ, UPT ;  /* 0x000000ff0600728c */ /* 0x000fc8000bf25270 */
[----:B------:R-:W-:-:S04]  /*04e0*/  @!UP2 USEL UR4, URZ, 0xffffffff, UP1 ;  /* 0xffffffffff04a887 */ /* 0x000fc80008800000 */
[----:B------:R-:W-:-:S04]  /*04f0*/  ULOP3.LUT UR4, UR4, 0x1, URZ, 0xc0, !UPT ;  /* 0x0000000104047892 */ /* 0x000fc8000f8ec0ff */
[----:B------:R-:W-:-:S11]  /*0500*/  UISETP.NE.U32.AND UP4, UPT, UR4, 0x1, UPT ;  /* 0x000000010400788c */ /* 0x000fd6000bf85070 */
.L_x_8:
[----:B------:R-:W3:Y:S01]  /*0510*/  SHFL.IDX PT, R0, R145, RZ, 0x1f ;  /* 0x00001fff91007589 */ /* 0x000ee200000e0000 */
[----:B------:R-:W-:-:S04]  /*0520*/  UISETP.NE.AND UP0, UPT, UR25, 0x2, UPT ;  /* 0x000000021900788c */ /* 0x000fc8000bf05270 */
[----:B------:R-:W-:Y:S02]  /*0530*/  UISETP.EQ.AND UP1, UPT, UR33, URZ, !UP0 ;  /* 0x000000ff2100728c */ /* 0x000fe4000c722270 */
[----:B------:R-:W-:-:S04]  /*0540*/  USEL UR37, URZ, 0x1, UP0 ;  /* 0x00000001ff257887 */ /* 0x000fc80008000000 */
[----:B------:R-:W-:Y:S02]  /*0550*/  PLOP3.LUT P3, PT, P0, PT, UP1, 0x80, 0x8 ;  /* 0x000000000008781c */ /* 0x000fe4000076f018 */
[----:B---3--:R-:W-:-:S13]  /*0560*/  ISETP.NE.AND P1, PT, R0, RZ, PT ;  /* 0x000000ff0000720c */ /* 0x008fda0003f25270 */
[----:B------:R-:W-:Y:S05]  /*0570*/  @P1 BRA `(.L_x_9) ;  /* 0x0000000000c01947 */ /* 0x000fea0003800000 */
[----:B------:R-:W-:Y:S01]  /*0580*/  ELECT P1, URZ, PT ;  /* 0x0000000000ff782f */ /* 0x000fe20003820000 */
[----:B------:R-:W-:-:S12]  /*0590*/  BSSY.RECONVERGENT B0, `(.L_x_9) ;  /* 0x000002e000007945 */ /* 0x000fd80003800200 */
[----:B------:R-:W-:Y:S05]  /*05a0*/  @!P1 BRA `(.L_x_10) ;  /* 0x0000000000b09947 */ /* 0x000fea0003800000 */
[----:B------:R-:W-:Y:S01]  /*05b0*/  UMOV UR4, 0x400 ;  /* 0x0000040000047882 */ /* 0x000fe20000000000 */
[----:B------:R-:W-:Y:S01]  /*05c0*/  UMOV UR8, 0x1 ;  /* 0x0000000100087882 */ /* 0x000fe20000000000 */
[----:B------:R-:W-:Y:S01]  /*05d0*/  UMOV UR6, 0x4 ;  /* 0x0000000400067882 */ /* 0x000fe20000000000 */
[----:B------:R-:W-:Y:S02]  /*05e0*/  ULEA UR4, UR46, UR4, 0x18 ;  /* 0x000000042e047291 */ /* 0x000fe4000f8ec0ff */
[----:B------:R-:W-:-:S04]  /*05f0*/  UIADD3 UR8, UPT, UPT, -UR8, 0x100000, URZ ;  /* 0x0010000008087890 */ /* 0x000fc8000fffe1ff */
[----:B------:R-:W-:Y:S02]  /*0600*/  USHF.L.U32 UR9, UR8, 0xb, URZ ;  /* 0x0000000b08097899 */ /* 0x000fe400080006ff */
[----:B------:R-:W-:Y:S02]  /*0610*/  USHF.L.U32 UR8, UR8, 0x1, URZ ;  /* 0x0000000108087899 */ /* 0x000fe400080006ff */
[----:B------:R-:W-:-:S04]  /*0620*/  UIADD3 UR6, UPT, UPT, -UR6, 0x100000, URZ ;  /* 0x0010000006067890 */ /* 0x000fc8000fffe1ff */
[----:B------:R-:W-:Y:S02]  /*0630*/  USHF.L.U32 UR7, UR6, 0xb, URZ ;  /* 0x0000000b06077899 */ /* 0x000fe400080006ff */
[----:B------:R-:W-:Y:S01]  /*0640*/  USHF.L.U32 UR6, UR6, 0x1, URZ ;  /* 0x0000000106067899 */ /* 0x000fe200080006ff */
[----:B------:R-:W3:Y:S03]  /*0650*/  FENCE.VIEW.ASYNC.S ;  /* 0x00000000000073c6 */ /* 0x000ee60000000000 */
[----:B---3--:R3:W4:Y:S08]  /*0660*/  SYNCS.EXCH.64 URZ, [UR4], UR8 ;  /* 0x0000000804ff75b2 */ /* 0x0087300008000100 */
[----:B------:R3:W1:Y:S01]  /*0670*/  SYNCS.EXCH.64 URZ, [UR4+0x80], UR6 ;  /* 0x0000800604ff75b2 */ /* 0x0006620008000100 */
        /* <DEDUP_REMOVED lines=29> */
[----:B------:R3:W1:Y:S02]  /*0850*/  SYNCS.EXCH.64 URZ, [UR4+0xf8], UR6 ;  /* 0x0000f80604ff75b2 */ /* 0x0006640008000100 */
[----:B---34-:R-:W-:Y:S01]  /*0860*/  NOP ;  /* 0x0000000000007918 */ /* 0x018fe20000000000 */
.L_x_10:
[----:B------:R-:W-:Y:S05]  /*0870*/  BSYNC.RECONVERGENT B0 ;  /* 0x0000000000007941 */ /* 0x000fea0003800200 */
.L_x_9:
[----:B------:R-:W3:Y:S01]  /*0880*/  SHFL.IDX PT, R0, R145, RZ, 0x1f ;  /* 0x00001fff91007589 */ /* 0x000ee200000e0000 */
[----:B------:R-:W-:Y:S01]  /*0890*/  NOP ;  /* 0x0000000000007918 */ /* 0x000fe20000000000 */
[----:B---3--:R-:W-:-:S13]  /*08a0*/  ISETP.NE.AND P1, PT, R0, 0x1, PT ;  /* 0x000000010000780c */ /* 0x008fda0003f25270 */
[----:B------:R-:W-:Y:S05]  /*08b0*/  @P1 BRA `(.L_x_11) ;  /* 0x0000000000441947 */ /* 0x000fea0003800000 */
        /* <DEDUP_REMOVED lines=10> */
[----:B------:R-:W-:Y:S01]  /*0960*/  ELECT P1, URZ, PT ;  /* 0x0000000000ff782f */ /* 0x000fe20003820000 */
[----:B------:R-:W3:Y:S02]  /*0970*/  FENCE.VIEW.ASYNC.S ;  /* 0x00000000000073c6 */ /* 0x000ee40000000000 */
[----:B---3--:R3:W4:Y:S08]  /*0980*/  SYNCS.EXCH.64 URZ, [UR4+0x100], UR8 ;  /* 0x0001000804ff75b2 */ /* 0x0087300008000100 */
[----:B------:R3:W1:Y:S01]  /*0990*/  SYNCS.EXCH.64 URZ, [UR4+0x110], UR6 ;  /* 0x0001100604ff75b2 */ /* 0x0006620008000100 */
[----:B------:R3:W1:Y:S01]  /*09a0*/  SYNCS.EXCH.64 URZ, [UR4+0x108], UR8 ;  /* 0x0001080804ff75b2 */ /* 0x0006620008000100 */
[----:B------:R3:W1:Y:S01]  /*09b0*/  SYNCS.EXCH.64 URZ, [UR4+0x118], UR6 ;  /* 0x0001180604ff75b2 */ /* 0x0006620008000100 */
[----:B------:R-:W-:Y:S01]  /*09c0*/  NOP ;  /* 0x0000000000007918 */ /* 0x000fe20000000000 */
.L_x_11:
[----:B------:R-:W2:Y:S01]  /*09d0*/  SHFL.IDX PT, R0, R145, RZ, 0x1f ;  /* 0x00001fff91007589 */ /* 0x000ea200000e0000 */
[----:B------:R-:W-:Y:S01]  /*09e0*/  NOP ;  /* 0x0000000000007918 */ /* 0x000fe20000000000 */
[----:B--2---:R-:W-:-:S13]  /*09f0*/  ISETP.NE.AND P1, PT, R0, 0x3, PT ;  /* 0x000000030000780c */ /* 0x004fda0003f25270 */
[----:B------:R-:W-:Y:S05]  /*0a00*/  @P1 BRA `(.L_x_12) ;  /* 0x00000000002c1947 */ /* 0x000fea0003800000 */
[----:B---3--:R-:W-:Y:S01]  /*0a10*/  UMOV UR6, 0x400 ;  /* 0x0000040000067882 */ /* 0x008fe20000000000 */
[----:B------:R-:W-:Y:S01]  /*0a20*/  UMOV UR4, 0x20 ;  /* 0x0000002000047882 */ /* 0x000fe20000000000 */
[----:B------:R-:W-:Y:S02]  /*0a30*/  ULEA UR6, UR46, UR6, 0x18 ;  /* 0x000000062e067291 */ /* 0x000fe4000f8ec0ff */
[----:B------:R-:W-:-:S04]  /*0a40*/  UIADD3 UR4, UPT, UPT, -UR4, 0x100000, URZ ;  /* 0x0010000004047890 */ /* 0x000fc8000fffe1ff */
[----:B------:R-:W-:Y:S02]  /*0a50*/  USHF.L.U32 UR5, UR4, 0xb, URZ ;  /* 0x0000000b04057899 */ /* 0x000fe400080006ff */
[----:B------:R-:W-:Y:S01]  /*0a60*/  USHF.L.U32 UR4, UR4, 0x1, URZ ;  /* 0x0000000104047899 */ /* 0x000fe200080006ff */
[----:B------:R-:W-:Y:S01]  /*0a70*/  ELECT P1, URZ, PT ;  /* 0x0000000000ff782f */ /* 0x000fe20003820000 */
[----:B------:R-:W2:Y:S10]  /*0a80*/  FENCE.VIEW.ASYNC.S ;  /* 0x00000000000073c6 */ /* 0x000eb40000000000 */
[----:B--2---:R2:W3:Y:S01]  /*0a90*/  SYNCS.EXCH.64 URZ, [UR6+0x120], UR4 ;  /* 0x0001200406ff75b2 */ /* 0x0044e20008000100 */
[----:B------:R2:W1:Y:S01]  /*0aa0*/  SYNCS.EXCH.64 URZ, [UR6+0x128], UR4 ;  /* 0x0001280406ff75b2 */ /* 0x0004620008000100 */
[----:B------:R-:W-:Y:S01]  /*0ab0*/  NOP ;  /* 0x0000000000007918 */ /* 0x000fe20000000000 */
.L_x_12:
[----:B------:R-:W4:Y:S01]  /*0ac0*/  SHFL.IDX PT, R0, R145, RZ, 0x1f ;  /* 0x00001fff91007589 */ /* 0x000f2200000e0000 */
[----:B------:R-:W-:Y:S01]  /*0ad0*/  NOP ;  /* 0x0000000000007918 */ /* 0x000fe20000000000 */
[----:B----4-:R-:W-:-:S13]  /*0ae0*/  ISETP.NE.AND P1, PT, R0, 0x4, PT ;  /* 0x000000040000780c */ /* 0x010fda0003f25270 */
[----:B------:R-:W-:Y:S05]  /*0af0*/  @P1 BRA `(.L_x_13) ;  /* 0x0000000000481947 */ /* 0x000fea0003800000 */
[----:B--23--:R-:W-:Y:S01]  /*0b00*/  UMOV UR4, 0x720 ;  /* 0x0000072000047882 */ /* 0x00cfe20000000000 */
[----:B------:R-:W-:Y:S01]  /*0b10*/  UMOV UR6, 0x400 ;  /* 0x0000040000067882 */ /* 0x000fe20000000000 */
[----:B------:R-:W-:Y:S01]  /*0b20*/  USEL UR4, UR4, 0x620, UP4 ;  /* 0x0000062004047887 */ /* 0x000fe2000a000000 */
        /* <DEDUP_REMOVED lines=9> */
[----:B------:R-:W2:Y:S02]  /*0bc0*/  FENCE.VIEW.ASYNC.S ;  /* 0x00000000000073c6 */ /* 0x000ea40000000000 */
[----:B--2---:R4:W2:Y:S08]  /*0bd0*/  SYNCS.EXCH.64 URZ, [UR6+0x130], UR8 ;  /* 0x0001300806ff75b2 */ /* 0x0048b00008000100 */
[----:B------:R4:W3:Y:S01]  /*0be0*/  SYNCS.EXCH.64 URZ, [UR6+0x140], UR4 ;  /* 0x0001400406ff75b2 */ /* 0x0008e20008000100 */
[----:B------:R4:W1:Y:S01]  /*0bf0*/  SYNCS.EXCH.64 URZ, [UR6+0x138], UR8 ;  /* 0x0001380806ff75b2 */ /* 0x0008620008000100 */
[----:B------:R4:W1:Y:S02]  /*0c00*/  SYNCS.EXCH.64 URZ, [UR6+0x148], UR4 ;  /* 0x0001480406ff75b2 */ /* 0x0008640008000100 */
[----:B----4-:R-:W-:Y:S01]  /*0c10*/  NOP ;  /* 0x0000000000007918 */ /* 0x010fe20000000000 */
.L_x_13:
[----:B------:R-:W4:Y:S01]  /*0c20*/  SHFL.IDX PT, R0, R145, RZ, 0x1f ;  /* 0x00001fff91007589 */ /* 0x000f2200000e0000 */
[----:B------:R-:W-:Y:S01]  /*0c30*/  NOP ;  /* 0x0000000000007918 */ /* 0x000fe20000000000 */
[----:B----4-:R-:W-:-:S13]  /*0c40*/  ISETP.NE.AND P1, PT, R0, 0x5, PT ;  /* 0x000000050000780c */ /* 0x010fda0003f25270 */
[----:B------:R-:W-:Y:S05]  /*0c50*/  @P1 BRA `(.L_x_14) ;  /* 0x0000000000541947 */ /* 0x000fea0003800000 */
[----:B--23--:R-:W-:Y:S01]  /*0c60*/  UMOV UR4, 0x400 ;  /* 0x0000040000047882 */ /* 0x00cfe20000000000 */
        /* <DEDUP_REMOVED lines=14> */
[----:B------:R4:W1:Y:S01]  /*0d50*/  SYNCS.EXCH.64 URZ, [UR4+0x178], UR8 ;  /* 0x0001780804ff75b2 */ /* 0x0008620008000100 */
[----:B------:R4:W1:Y:S01]  /*0d60*/  SYNCS.EXCH.64 URZ, [UR4+0x160], UR6 ;  /* 0x0001600604ff75b2 */ /* 0x0008620008000100 */
[----:B------:R4:W1:Y:S01]  /*0d70*/  SYNCS.EXCH.64 URZ, [UR4+0x180], UR8 ;  /* 0x0001800804ff75b2 */ /* 0x0008620008000100 */
[----:B------:R4:W1:Y:S01]  /*0d80*/  SYNCS.EXCH.64 URZ, [UR4+0x168], UR6 ;  /* 0x0001680604ff75b2 */ /* 0x0008620008000100 */
[----:B------:R4:W1:Y:S02]  /*0d90*/  SYNCS.EXCH.64 URZ, [UR4+0x188], UR8 ;  /* 0x0001880804ff75b2 */ /* 0x0008640008000100 */
[----:B----4-:R-:W-:Y:S01]  /*0da0*/  NOP ;  /* 0x0000000000007918 */ /* 0x010fe20000000000 */
.L_x_14:
[----:B------:R-:W4:Y:S01]  /*0db0*/  SHFL.IDX PT, R0, R145, RZ, 0x1f ;  /* 0x00001fff91007589 */ /* 0x000f2200000e0000 */
[----:B------:R-:W-:Y:S01]  /*0dc0*/  ISETP.NE.OR P0, PT, RZ, UR25, !P0 ;  /* 0x00000019ff007c0c */ /* 0x000fe2000c705670 */
[----:B------:R-:W-:Y:S01]  /*0dd0*/  NOP ;  /* 0x0000000000007918 */ /* 0x000fe20000000000 */
[----:B----4-:R-:W-:-:S13]  /*0de0*/  ISETP.NE.AND P1, PT, R0, 0x3, PT ;  /* 0x000000030000780c */ /* 0x010fda0003f25270 */
[----:B------:R-:W-:Y:S05]  /*0df0*/  @P1 BRA `(.L_x_15) ;  /* 0x0000000000341947 */ /* 0x000fea0003800000 */
[----:B--23--:R-:W-:Y:S01]  /*0e00*/  UMOV UR4, 0x400 ;  /* 0x0000040000047882 */ /* 0x00cfe20000000000 */
[----:B------:R-:W-:Y:S01]  /*0e10*/  UMOV UR6, 0x20 ;  /* 0x0000002000067882 */ /* 0x000fe20000000000 */
[----:B------:R-:W-:Y:S02]  /*0e20*/  ULEA UR4, UR46, UR4, 0x18 ;  /* 0x000000042e047291 */ /* 0x000fe4000f8ec0ff */
[----:B------:R-:W-:-:S04]  /*0e30*/  UIADD3 UR6, UPT, UPT, -UR6, 0x100000, URZ ;  /* 0x0010000006067890 */ /* 0x000fc8000fffe1ff */
[----:B------:R-:W-:Y:S02]  /*0e40*/  USHF.L.U32 UR7, UR6, 0xb, URZ ;  /* 0x0000000b06077899 */ /* 0x000fe400080006ff */
[----:B------:R-:W-:Y:S01]  /*0e50*/  USHF.L.U32 UR6, UR6, 0x1, URZ ;  /* 0x0000000106067899 */ /* 0x000fe200080006ff */
[----:B------:R-:W-:Y:S01]  /*0e60*/  ELECT P1, URZ, PT ;  /* 0x0000000000ff782f */ /* 0x000fe20003820000 */
[----:B------:R-:W2:Y:S10]  /*0e70*/  FENCE.VIEW.ASYNC.S ;  /* 0x00000000000073c6 */ /* 0x000eb40000000000 */
[----:B--2---:R4:W2:Y:S01]  /*0e80*/  SYNCS.EXCH.64 URZ, [UR4+0x190], UR6 ;  /* 0x0001900604ff75b2 */ /* 0x0048a20008000100 */
[----:B------:R4:W3:Y:S01]  /*0e90*/  SYNCS.EXCH.64 URZ, [UR4+0x1a0], UR6 ;  /* 0x0001a00604ff75b2 */ /* 0x0008e20008000100 */
[----:B------:R4:W1:Y:S01]  /*0ea0*/  SYNCS.EXCH.64 URZ, [UR4+0x198], UR6 ;  /* 0x0001980604ff75b2 */ /* 0x0008620008000100 */
[----:B------:R4:W1:Y:S02]  /*0eb0*/  SYNCS.EXCH.64 URZ, [UR4+0x1a8], UR6 ;  /* 0x0001a80604ff75b2 */ /* 0x0008640008000100 */
[----:B----4-:R-:W-:Y:S01]  /*0ec0*/  NOP ;  /* 0x0000000000007918 */ /* 0x010fe20000000000 */
.L_x_15:
[----:B------:R-:W-:Y:S01]  /*0ed0*/  VOTEU.ALL UP0, P0 ;  /* 0x0000000000ff7886 */ /* 0x000fe20000000000 */
[----:B--23--:R-:W-:Y:S01]  /*0ee0*/  UMOV UR4, 0x20 ;  /* 0x0000002000047882 */ /* 0x00cfe20000000000 */
[----:B------:R-:W2:Y:S01]  /*0ef0*/  LDCU UR7, c[0x0][0x36c] ;  /* 0x00006d80ff0777ac */ /* 0x000ea20008000800 */
[----:B------:R-:W-:Y:S01]  /*0f00*/  NOP ;  /* 0x0000000000007918 */ /* 0x000fe20000000000 */
[----:B------:R-:W-:Y:S01]  /*0f10*/  LOP3.LUT R0, R156, 0x1f, RZ, 0xc0, !PT ;  /* 0x0000001f9c007812 */ /* 0x000fe200078ec0ff */
[----:B------:R-:W-:Y:S01]  /*0f20*/  @!UP0 UMOV UR6, 0x400 ;  /* 0x0000040000068882 */ /* 0x000fe20000000000 */
[----:B------:R-:W-:-:S04]  /*0f30*/  @!UP0 UIADD3 UR4, UPT, UPT, -UR4, 0x100000, URZ ;  /* 0x0010000004048890 */ /* 0x000fc8000fffe1ff */
[----:B------:R-:W-:Y:S02]  /*0f40*/  @!UP0 USHF.L.U32 UR5, UR4, 0xb, URZ ;  /* 0x0000000b04058899 */ /* 0x000fe400080006ff */
[----:B------:R-:W-:Y:S02]  /*0f50*/  @!UP0 USHF.L.U32 UR4, UR4, 0x1, URZ ;  /* 0x0000000104048899 */ /* 0x000fe400080006ff */
[----:B------:R-:W-:Y:S01]  /*0f60*/  @!UP0 ULEA UR6, UR46, UR6, 0x18 ;  /* 0x000000062e068291 */ /* 0x000fe2000f8ec0ff */
[----:B------:R-:W-:Y:S01]  /*0f70*/  VOTEU.ALL UP0, P0 ;  /* 0x0000000000ff7886 */ /* 0x000fe20000000000 */
[----:B------:R-:W-:Y:S02]  /*0f80*/  UISETP.NE.AND UP5, UPT, UR25, URZ, UPT ;  /* 0x000000ff1900728c */ /* 0x000fe4000bfa5270 */
[----:B--2---:R-:W-:Y:S01]  /*0f90*/  UISETP.EQ.U32.AND UP6, UPT, UR7, 0x1, UPT ;  /* 0x000000010700788c */ /* 0x004fe2000bfc2070 */
[----:B------:R-:W2:Y:S07]  /*0fa0*/  FENCE.VIEW.ASYNC.S ;  /* 0x00000000000073c6 */ /* 0x000eae0000000000 */
[----:B--2---:R2:W3:Y:S01]  /*0fb0*/  @!UP0 SYNCS.EXCH.64 URZ, [UR6+0x1b0], UR4 ;  /* 0x0001b00406ff85b2 */ /* 0x0044e20008000100 */
[----:B------:R-:W-:Y:S05]  /*0fc0*/  BRA.U !UP6, `(.L_x_16) ;  /* 0x000000010e087547 */ /* 0x000fea000b800000 */
[----:B-1-3--:R-:W-:Y:S01]  /*0fd0*/  UCGABAR_ARV ;  /* 0x00000000000079c7 */ /* 0x00afe20008000000 */
[----:B------:R-:W-:Y:S05]  /*0fe0*/  BRA `(.L_x_17) ;  /* 0x0000000000047947 */ /* 0x000fea0003800000 */
.L_x_16:
[----:B-1-3--:R-:W-:Y:S01]  /*0ff0*/  NOP ;  /* 0x0000000000007918 */ /* 0x00afe20000000000 */
.L_x_17:
[----:B------:R-:W1:Y:S01]  /*1000*/  S2UR UR28, SR_CTAID.X ;  /* 0x00000000001c79c3 */ /* 0x000e620000002500 */
[----:B------:R-:W-:-:S05]  /*1010*/  CS2R.32 R3, SR_CgaSize ;  /* 0x0000000000037805 */ /* 0x000fca0000008a00 */
[----:B------:R-:W-:-:S05]  /*1020*/  IMAD R3, R3, -0xa0, RZ ;  /* 0xffffff6003037824 */ /* 0x000fca00078e02ff */
[----:B--2---:R-:W-:-:S14]  /*1030*/  R2UR UR5, R3 ;  /* 0x00000000030572ca */ /* 0x004fdc00000e0000 */
[----:B------:R-:W2:Y:S01]  /*1040*/  LDCU UR5, c[0x0][UR5+0x2b0] ;  /* 0x00005600050577ac */ /* 0x000ea20008000800 */
[----:B------:R-:W-:-:S05]  /*1050*/  CS2R.32 R3, SR_CgaSize ;  /* 0x0000000000037805 */ /* 0x000fca0000008a00 */
[----:B------:R-:W-:-:S05]  /*1060*/  IMAD R3, R3, -0xa0, RZ ;  /* 0xffffff6003037824 */ /* 0x000fca00078e02ff */
[----:B------:R-:W-:-:S14]  /*1070*/  R2UR UR4, R3 ;  /* 0x00000000030472ca */ /* 0x000fdc00000e0000 */
[----:B------:R-:W3:Y:S01]  /*1080*/  LDCU UR4, c[0x0][UR4+0x2b4] ;  /* 0x00005680040477ac */ /* 0x000ee20008000800 */
[----:B------:R-:W4:Y:S01]  /*1090*/  S2UR UR20, SR_CTAID.Y ;  /* 0x00000000001479c3 */ /* 0x000f220000002600 */
[----:B------:R-:W-:-:S05]  /*10a0*/  CS2R.32 R3, SR_CgaSize ;  /* 0x0000000000037805 */ /* 0x000fca0000008a00 */
[----:B------:R-:W-:-:S05]  /*10b0*/  IMAD R3, R3, -0xa0, RZ ;  /* 0xffffff6003037824 */ /* 0x000fca00078e02ff */
[----:B------:R-:W-:-:S14]  /*10c0*/  R2UR UR62, R3 ;  /* 0x00000000033e72ca */ /* 0x000fdc00000e0000 */
[----:B------:R-:W3:Y:S01]  /*10d0*/  LDCU UR62, c[0x0][UR62+0x2a0] ;  /* 0x000054003e3e77ac */ /* 0x000ee20008000800 */
[----:B------:R-:W-:-:S05]  /*10e0*/  CS2R.32 R3, SR_CgaSize ;  /* 0x0000000000037805 */ /* 0x000fca0000008a00 */
[----:B------:R-:W-:-:S05]  /*10f0*/  IMAD R3, R3, -0xa0, RZ ;  /* 0xffffff6003037824 */ /* 0x000fca00078e02ff */
[----:B------:R-:W-:-:S14]  /*1100*/  R2UR UR61, R3 ;  /* 0x00000000033d72ca */ /* 0x000fdc00000e0000 */
[----:B------:R-:W3:Y:S01]  /*1110*/  LDCU UR61, c[0x0][UR61+0x2a4] ;  /* 0x000054803d3d77ac */ /* 0x000ee20008000800 */
[----:B------:R-:W-:Y:S01]  /*1120*/  UISETP.GT.U32.AND UP0, UPT, UR33, 0xffff, UPT ;  /* 0x0000ffff2100788c */ /* 0x000fe2000bf04070 */
[----:B------:R-:W3:Y:S01]  /*1130*/  LDCU UR26, c[0x0][0xb24] ;  /* 0x00016480ff1a77ac */ /* 0x000ee20008000800 */
[----:B------:R-:W3:Y:S01]  /*1140*/  LDCU UR42, c[0x0][0xb24] ;  /* 0x00016480ff2a77ac */ /* 0x000ee20008000800 */
[----:B-1----:R-:W-:Y:S01]  /*1150*/  I2FP.F32.U32 R3, UR28 ;  /* 0x0000001c00037c45 */ /* 0x002fe20008201000 */
[----:B------:R-:W1:Y:S04]  /*1160*/  LDCU UR29, c[0x0][0xb30] ;  /* 0x00016600ff1d77ac */ /* 0x000e680008000800 */
[----:B--2---:R-:W-:Y:S01]  /*1170*/  FMUL R3, R3, UR5 ;  /* 0x0000000503037c20 */ /* 0x004fe20008400000 */
[----:B------:R-:W-:Y:S01]  /*1180*/  USEL UR5, UR33, 0xffff, !UP0 ;  /* 0x0000ffff21057887 */ /* 0x000fe2000c000000 */
[----:B----4-:R-:W-:Y:S01]  /*1190*/  I2FP.F32.U32 R2, UR20 ;  /* 0x0000001400027c45 */ /* 0x010fe20008201000 */
[----:B------:R-:W-:-:S03]  /*11a0*/  USHF.L.U32 UR24, UR46, 0xa, URZ ;  /* 0x0000000a2e187899 */ /* 0x000fc600080006ff */
[----:B------:R-:W2:Y:S01]  /*11b0*/  F2I.U32.TRUNC.NTZ R3, R3 ;  /* 0x0000000300037305 */ /* 0x000ea2000020f000 */
[----:B------:R-:W-:Y:S01]  /*11c0*/  ULOP3.LUT UR21, UR5, 0xffff, URZ, 0xc0, !UPT ;  /* 0x0000ffff05157892 */ /* 0x000fe2000f8ec0ff */
[----:B---3--:R-:W-:Y:S01]  /*11d0*/  FMUL R2, R2, UR4 ;  /* 0x0000000402027c20 */ /* 0x008fe20008400000 */
[----:B------:R-:W-:-:S05]  /*11e0*/  UMOV UR11, 0x55 ;  /* 0x00000055000b7882 */ /* 0x000fca0000000000 */
[----:B------:R-:W3:Y:S01]  /*11f0*/  F2I.U32.TRUNC.NTZ R2, R2 ;  /* 0x0000000200027305 */ /* 0x000ee2000020f000 */
[----:B--2---:R-:W-:Y:S02]  /*1200*/  R2UR UR4, R3 ;  /* 0x00000000030472ca */ /* 0x004fe400000e0000 */
[----:B------:R-:W-:Y:S02]  /*1210*/  PRMT R3, RZ, 0x7610, R3 ;  /* 0x00007610ff037816 */ /* 0x000fe40000000003 */
[----:B---3--:R-:W-:Y:S02]  /*1220*/  R2UR UR6, R2 ;  /* 0x00000000020672ca */ /* 0x008fe400000e0000 */
[----:B------:R-:W-:-:S07]  /*1230*/  PRMT R2, RZ, 0x7610, R2 ;  /* 0x00007610ff027816 */ /* 0x000fce0000000002 */
[----:B------:R-:W-:-:S04]  /*1240*/  UIADD3 UR5, UPT, UPT, -UR4, URZ, URZ ;  /* 0x000000ff04057290 */ /* 0x000fc8000fffe1ff */
[----:B------:R-:W-:Y:S02]  /*1250*/  UIMAD UR62, UR62, UR5, UR28 ;  /* 0x000000053e3e72a4 */ /* 0x000fe4000f8e021c */
[----:B------:R-:W-:-:S04]  /*1260*/  UIADD3 UR4, UPT, UPT, -UR6, URZ, URZ ;  /* 0x000000ff06047290 */ /* 0x000fc8000fffe1ff */
[----:B------:R-:W-:Y:S01]  /*1270*/  UIMAD UR61, UR61, UR4, UR20 ;  /* 0x000000043d3d72a4 */ /* 0x000fe2000f8e0214 */
[----:B-1----:R-:W-:Y:S11]  /*1280*/  BRA.U UP5, `(.L_x_18) ;  /* 0x00000001055c7547 */ /* 0x002ff6000b800000 */
[----:B------:R-:W-:Y:S02]  /*1290*/  UISETP.GT.U32.AND UP0, UPT, UR62, 0x1, UPT ;  /* 0x000000013e00788c */ /* 0x000fe4000bf04070 */
[----:B------:R-:W-:Y:S02]  /*12a0*/  ULOP3.LUT UR10, UR62, 0xfffffffe, URZ, 0xc0, !UPT ;  /* 0xfffffffe3e0a7892 */ /* 0x000fe4000f8ec0ff */
[----:B------:R-:W-:Y:S02]  /*12b0*/  UISETP.NE.AND UP3, UPT, UR61, URZ, UP0 ;  /* 0x000000ff3d00728c */ /* 0x000fe40008765270 */
[----:B------:R-:W-:Y:S02]  /*12c0*/  UISETP.NE.AND UP2, UPT, UR61, 0x1, UP0 ;  /* 0x000000013d00788c */ /* 0x000fe40008745270 */
[----:B------:R-:W-:Y:S02]  /*12d0*/  UISETP.NE.AND UP1, UPT, UR61, 0x2, UP0 ;  /* 0x000000023d00788c */ /* 0x000fe40008725270 */
[----:B------:R-:W-:-:S02]  /*12e0*/  UISETP.NE.AND UP0, UPT, UR61, 0x3, UP0 ;  /* 0x000000033d00788c */ /* 0x000fc40008705270 */
[----:B------:R-:W-:Y:S02]  /*12f0*/  USEL UR6, URZ, 0x1, UP3 ;  /* 0x00000001ff067887 */ /* 0x000fe40009800000 */
[----:B------:R-:W-:Y:S02]  /*1300*/  USEL UR5, URZ, 0x4, UP2 ;  /* 0x00000004ff057887 */ /* 0x000fe40009000000 */
[----:B------:R-:W-:Y:S02]  /*1310*/  USEL UR4, URZ, 0x10, UP1 ;  /* 0x00000010ff047887 */ /* 0x000fe40008800000 */
[----:B------:R-:W-:Y:S02]  /*1320*/  USEL UR9, URZ, 0x40, UP0 ;  /* 0x00000040ff097887 */ /* 0x000fe40008000000 */
[----:B------:R-:W-:Y:S02]  /*1330*/  USEL UR8, URZ, 0x2, UP3 ;  /* 0x00000002ff087887 */ /* 0x000fe40009800000 */
[----:B------:R-:W-:-:S02]  /*1340*/  UIADD3 UR4, UPT, UPT, UR4, UR5, UR6 ;  /* 0x0000000504047290 */ /* 0x000fc4000fffe006 */
[----:B------:R-:W-:Y:S02]  /*1350*/  USEL UR6, URZ, 0x20, UP1 ;  /* 0x00000020ff067887 */ /* 0x000fe40008800000 */
[----:B------:R-:W-:Y:S02]  /*1360*/  USEL UR7, URZ, 0x8, UP2 ;  /* 0x00000008ff077887 */ /* 0x000fe40009000000 */
[----:B------:R-:W-:Y:S02]  /*1370*/  UIADD3 UR5, UPT, UPT, UR8, UR9, UR4 ;  /* 0x0000000908057290 */ /* 0x000fe4000fffe004 */
[----:B------:R-:W-:Y:S02]  /*1380*/  ULEA UR4, UR61, UR10, 0x1 ;  /* 0x0000000a3d047291 */ /* 0x000fe4000f8e08ff */
[----:B------:R-:W-:Y:S02]  /*1390*/  USEL UR8, URZ, 0x80, UP0 ;  /* 0x00000080ff087887 */ /* 0x000fe40008000000 */
[----:B------:R-:W-:-:S03]  /*13a0*/  UIADD3 UR5, UPT, UPT, UR6, UR7, UR5 ;  /* 0x0000000706057290 */ /* 0x000fc6000fffe005 */
[----:B------:R-:W-:Y:S01]  /*13b0*/  UMOV UR6, 0x3 ;  /* 0x0000000300067882 */ /* 0x000fe20000000000 */
[----:B------:R-:W-:Y:S02]  /*13c0*/  UIADD3 UR5, UPT, UPT, UR5, UR8, URZ ;  /* 0x0000000805057290 */ /* 0x000fe4000fffe0ff */
[----:B------:R-:W-:-:S04]  /*13d0*/  USHF.L.U32 UR4, UR6, UR4, URZ ;  /* 0x0000000406047299 */ /* 0x000fc800080006ff */
[----:B------:R-:W-:Y:S02]  /*13e0*/  MOV R3, UR5 ;  /* 0x0000000500037c02 */ /* 0x000fe40008000f00 */
[----:B------:R-:W-:-:S07]  /*13f0*/  MOV R2, UR4 ;  /* 0x0000000400027c02 */ /* 0x000fce0008000f00 */
.L_x_18:
[----:B------:R-:W1:Y:S01]  /*1400*/  S2UR UR36, SR_CTAID.Z ;  /* 0x00000000002479c3 */ /* 0x000e620000002700 */
[----:B------:R-:W-:Y:S02]  /*1410*/  UISETP.GE.AND UP0, UPT, UR26, 0x1, UPT ;  /* 0x000000011a00788c */ /* 0x000fe4000bf06270 */
[----:B------:R-:W-:Y:S02]  /*1420*/  UISETP.NE.AND UP3, UPT, UR25, 0x2, UPT ;  /* 0x000000021900788c */ /* 0x000fe4000bf65270 */
[----:B------:R-:W-:Y:S02]  /*1430*/  ULOP3.LUT UR24, UR24, 0x1800, URZ, 0xc0, !UPT ;  /* 0x0000180018187892 */ /* 0x000fe4000f8ec0ff */
[----:B------:R-:W-:Y:S01]  /*1440*/  USHF.L.U32 UR21, UR11, UR21, URZ ;  /* 0x000000150b157299 */ /* 0x000fe200080006ff */
[----:B------:R-:W-:Y:S02]  /*1450*/  UMOV UR16, UR28 ;  /* 0x0000001c00107c82 */ /* 0x000fe40008000000 */
[----:B------:R-:W-:Y:S09]  /*1460*/  BRA.U !UP0, `(.L_x_19) ;  /* 0x0000000108d47547 */ /* 0x000ff2000b800000 */
[----:B------:R-:W2:Y:S01]  /*1470*/  LDCU.128 UR12, c[0x0][0xb10] ;  /* 0x00016200ff0c77ac */ /* 0x000ea20008000c00 */
[----:B------:R-:W3:Y:S01]  /*1480*/  LDCU UR6, c[0x0][0x370] ;  /* 0x00006e00ff0677ac */ /* 0x000ee20008000800 */
[----:B------:R-:W4:Y:S01]  /*1490*/  LDCU UR5, c[0x0][0x374] ;  /* 0x00006e80ff0577ac */ /* 0x000f220008000800 */
[----:B------:R-:W1:Y:S01]  /*14a0*/  LDCU UR27, c[0x0][0xb0c] ;  /* 0x00016180ff1b77ac */ /* 0x000e620008000800 */
[----:B------:R-:W1:Y:S01]  /*14b0*/  LDCU UR4, c[0x0][0xb20] ;  /* 0x00016400ff0477ac */ /* 0x000e620008000800 */
[----:B------:R-:W1:Y:S01]  /*14c0*/  LDCU.64 UR8, c[0x0][0xb28] ;  /* 0x00016500ff0877ac */ /* 0x000e620008000a00 */
[----:B--2---:R-:W-:Y:S02]  /*14d0*/  UISETP.NE.AND UP0, UPT, UR14, 0x1, UPT ;  /* 0x000000010e00788c */ /* 0x004fe4000bf05270 */
[----:B----4-:R-:W-:Y:S02]  /*14e0*/  UIMAD.WIDE.U32 UR10, UR5, UR15, URZ ;  /* 0x0000000f050a72a5 */ /* 0x010fe4000f8e00ff */
[----:B---3--:R-:W-:-:S02]  /*14f0*/  UIMAD.WIDE.U32 UR18, UR6, UR12, URZ ;  /* 0x0000000c061272a5 */ /* 0x008fc4000f8e00ff */
[----:B-1----:R-:W-:Y:S02]  /*1500*/  UISETP.NE.AND UP1, UPT, UR27, 0x1, UPT ;  /* 0x000000011b00788c */ /* 0x002fe4000bf25270 */
[----:B------:R-:W-:Y:S01]  /*1510*/  UISETP.NE.AND UP2, UPT, UR26, 0x1, UPT ;  /* 0x000000011a00788c */ /* 0x000fe2000bf45270 */
[----:B------:R-:W-:Y:S02]  /*1520*/  UMOV UR10, UR11 ;  /* 0x0000000b000a7c82 */ /* 0x000fe40008000000 */
[----:B------:R-:W-:Y:S01]  /*1530*/  UMOV UR18, UR19 ;  /* 0x0000001300127c82 */ /* 0x000fe20008000000 */
[----:B------:R-:W-:Y:S02]  /*1540*/  @UP0 USHF.R.U32.HI UR5, URZ, UR4, UR10 ;  /* 0x00000004ff050299 */ /* 0x000fe4000801160a */
[----:B------:R-:W-:Y:S02]  /*1550*/  UIMAD.WIDE.U32 UR22, UR20, UR15, URZ ;  /* 0x0000000f141672a5 */ /* 0x000fe4000f8e00ff */
[----:B------:R-:W-:-:S02]  /*1560*/  UIMAD.WIDE.U32 UR10, UR5, UR8, URZ ;  /* 0x00000008050a72a5 */ /* 0x000fc4000f8e00ff */
[----:B------:R-:W-:Y:S02]  /*1570*/  @UP1 USHF.R.U32.HI UR6, URZ, UR13, UR18 ;  /* 0x0000000dff061299 */ /* 0x000fe40008011612 */
[----:B------:R-:W-:Y:S02]  /*1580*/  UIMAD.WIDE.U32 UR16, UR28, UR12, URZ ;  /* 0x0000000c1c1072a5 */ /* 0x000fe4000f8e00ff */
[----:B------:R-:W-:Y:S01]  /*1590*/  UIMAD.WIDE.U32 UR18, UR6, UR8, URZ ;  /* 0x00000008061272a5 */ /* 0x000fe2000f8e00ff */
[----:B------:R-:W-:Y:S01]  /*15a0*/  UMOV UR22, UR23 ;  /* 0x0000001700167c82 */ /* 0x000fe20008000000 */
[----:B------:R-:W-:Y:S01]  /*15b0*/  UMOV UR10, UR11 ;  /* 0x0000000b000a7c82 */ /* 0x000fe20008000000 */
[----:B------:R-:W-:Y:S02]  /*15c0*/  USHF.R.U32.HI UR22, URZ, UR4, UR22 ;  /* 0x00000004ff167299 */ /* 0x000fe40008011616 */
[----:B------:R-:W-:Y:S02]  /*15d0*/  @UP2 USHF.R.U32.HI UR5, URZ, UR9, UR10 ;  /* 0x00000009ff052299 */ /* 0x000fe4000801160a */
[----:B------:R-:W-:Y:S01]  /*15e0*/  UMOV UR7, UR19 ;  /* 0x0000001300077c82 */ /* 0x000fe20008000000 */
[----:B------:R-:W-:Y:S01]  /*15f0*/  UMOV UR16, UR17 ;  /* 0x0000001100107c82 */ /* 0x000fe20008000000 */
[----:B------:R-:W-:-:S02]  /*1600*/  @UP2 USHF.R.U32.HI UR6, URZ, UR9, UR7 ;  /* 0x00000009ff062299 */ /* 0x000fc40008011607 */
[----:B------:R-:W-:Y:S02]  /*1610*/  USHF.R.U32.HI UR16, URZ, UR13, UR16 ;  /* 0x0000000dff107299 */ /* 0x000fe40008011610 */
[----:B------:R-:W-:Y:S02]  /*1620*/  USEL UR4, UR20, UR22, !UP0 ;  /* 0x0000001614047287 */ /* 0x000fe4000c000000 */
[----:B------:R-:W-:Y:S02]  /*1630*/  UIMAD UR7, UR5, UR26, URZ ;  /* 0x0000001a050772a4 */ /* 0x000fe4000f8e02ff */
[----:B------:R-:W-:Y:S02]  /*1640*/  USEL UR5, UR28, UR16, !UP1 ;  /* 0x000000101c057287 */ /* 0x000fe4000c800000 */
[----:B------:R-:W-:Y:S02]  /*1650*/  UIMAD UR12, UR6, UR26, URZ ;  /* 0x0000001a060c72a4 */ /* 0x000fe4000f8e02ff */
[----:B------:R-:W-:-:S02]  /*1660*/  UISETP.GE.AND UP0, UPT, UR4, UR7, UPT ;  /* 0x000000070400728c */ /* 0x000fc4000bf06270 */
[----:B------:R-:W-:Y:S02]  /*1670*/  UIMAD.WIDE.U32 UR10, UR4, UR8, URZ ;  /* 0x00000008040a72a5 */ /* 0x000fe4000f8e00ff */
[----:B------:R-:W-:Y:S02]  /*1680*/  UISETP.GE.OR UP0, UPT, UR5, UR12, UP0 ;  /* 0x0000000c0500728c */ /* 0x000fe40008706670 */
[----:B------:R-:W-:Y:S02]  /*1690*/  UIMAD.WIDE.U32 UR12, UR5, UR8, URZ ;  /* 0x00000008050c72a5 */ /* 0x000fe4000f8e00ff */
[----:B------:R-:W-:Y:S01]  /*16a0*/  UIADD3 UR10, UPT, UPT, -UR4, URZ, URZ ;  /* 0x000000ff040a7290 */ /* 0x000fe2000fffe1ff */
[----:B------:R-:W-:Y:S01]  /*16b0*/  UMOV UR8, UR11 ;  /* 0x0000000b00087c82 */ /* 0x000fe20008000000 */
[----:B------:R-:W-:Y:S02]  /*16c0*/  UIADD3 UR16, UPT, UPT, -UR5, URZ, URZ ;  /* 0x000000ff05107290 */ /* 0x000fe4000fffe1ff */
[----:B------:R-:W-:-:S03]  /*16d0*/  USHF.R.U32.HI UR8, URZ, UR9, UR8 ;  /* 0x00000009ff087299 */ /* 0x000fc60008011608 */
[----:B------:R-:W-:Y:S01]  /*16e0*/  @!UP0 UMOV UR7, UR13 ;  /* 0x0000000d00078c82 */ /* 0x000fe20008000000 */
[----:B------:R-:W-:Y:S02]  /*16f0*/  UIMAD UR20, UR14, UR10, UR20 ;  /* 0x0000000a0e1472a4 */ /* 0x000fe4000f8e0214 */
[----:B------:R-:W-:Y:S02]  /*1700*/  USEL UR8, UR4, UR8, !UP2 ;  /* 0x0000000804087287 */ /* 0x000fe4000d000000 */
[----:B------:R-:W-:Y:S02]  /*1710*/  @!UP0 USHF.R.U32.HI UR7, URZ, UR9, UR7 ;  /* 0x00000009ff078299 */ /* 0x000fe40008011607 */
[----:B------:R-:W-:Y:S02]  /*1720*/  UIADD3 UR9, UPT, UPT, -UR8, URZ, URZ ;  /* 0x000000ff08097290 */ /* 0x000fe4000fffe1ff */
[----:B------:R-:W-:Y:S02]  /*1730*/  @!UP0 USEL UR7, UR5, UR7, !UP2 ;  /* 0x0000000705078287 */ /* 0x000fe4000d000000 */
[----:B------:R-:W-:-:S02]  /*1740*/  UIMAD UR9, UR26, UR9, UR4 ;  /* 0x000000091a0972a4 */ /* 0x000fc4000f8e0204 */
[----:B------:R-:W-:Y:S02]  /*1750*/  @!UP0 UIADD3 UR8, UPT, UPT, UR8, -UR7, URZ ;  /* 0x8000000708088290 */ /* 0x000fe4000fffe0ff */
[----:B------:R-:W-:Y:S02]  /*1760*/  @!UP0 UIMAD UR6, UR9, UR6, UR7 ;  /* 0x00000006090682a4 */ /* 0x000fe4000f8e0207 */
[----:B------:R-:W-:Y:S02]  /*1770*/  @!UP0 UIMAD UR4, UR8, UR26, UR5 ;  /* 0x0000001a080482a4 */ /* 0x000fe4000f8e0205 */
[----:B------:R-:W-:Y:S02]  /*1780*/  UIMAD UR16, UR27, UR16, UR28 ;  /* 0x000000101b1072a4 */ /* 0x000fe4000f8e021c */
[----:B------:R-:W-:Y:S01]  /*1790*/  UIMAD UR20, UR4, UR14, UR20 ;  /* 0x0000000e041472a4 */ /* 0x000fe2000f8e0214 */
[----:B------:R-:W-:Y:S02]  /*17a0*/  @!UP0 UMOV UR5, UR6 ;  /* 0x0000000600058c82 */ /* 0x000fe40008000000 */
[----:B------:R-:W-:-:S12]  /*17b0*/  UIMAD UR16, UR5, UR27, UR16 ;  /* 0x0000001b051072a4 */ /* 0x000fd8000f8e0210 */
.L_x_19:
[----:B------:R-:W-:-:S09]  /*17c0*/  UISETP.NE.AND UP0, UPT, UR29, 0x1, UPT ;  /* 0x000000011d00788c */ /* 0x000fd2000bf05270 */
[----:B------:R-:W-:Y:S05]  /*17d0*/  BRA.U UP0, `(.L_x_20) ;  /* 0x0000000100447547 */ /* 0x000fea000b800000 */
[----:B------:R-:W2:Y:S01]  /*17e0*/  LDCU.128 UR8, c[0x0][0xb10] ;  /* 0x00016200ff0877ac */ /* 0x000ea20008000c00 */
[----:B------:R-:W3:Y:S01]  /*17f0*/  LDCU UR12, c[0x0][0xb0c] ;  /* 0x00016180ff0c77ac */ /* 0x000ee20008000800 */
[----:B------:R-:W4:Y:S01]  /*1800*/  LDCU UR13, c[0x0][0xb20] ;  /* 0x00016400ff0d77ac */ /* 0x000f220008000800 */
[----:B--2---:R-:W-:Y:S02]  /*1810*/  UIMAD.WIDE.U32 UR6, UR16, UR8, URZ ;  /* 0x00000008100672a5 */ /* 0x004fe4000f8e00ff */
[----:B------:R-:W-:Y:S02]  /*1820*/  UIMAD.WIDE.U32 UR4, UR20, UR11, URZ ;  /* 0x0000000b140472a5 */ /* 0x000fe4000f8e00ff */
[----:B---3--:R-:W-:Y:S02]  /*1830*/  UISETP.NE.AND UP1, UPT, UR12, 0x1, UPT ;  /* 0x000000010c00788c */ /* 0x008fe4000bf25270 */
[----:B------:R-:W-:Y:S01]  /*1840*/  UISETP.NE.AND UP0, UPT, UR10, 0x1, UPT ;  /* 0x000000010a00788c */ /* 0x000fe2000bf05270 */
[----:B------:R-:W-:-:S02]  /*1850*/  UMOV UR6, UR7 ;  /* 0x0000000700067c82 */ /* 0x000fc40008000000 */
[----:B------:R-:W-:Y:S01]  /*1860*/  UMOV UR4, UR5 ;  /* 0x0000000500047c82 */ /* 0x000fe20008000000 */
[----:B------:R-:W-:Y:S02]  /*1870*/  USHF.R.U32.HI UR6, URZ, UR9, UR6 ;  /* 0x00000009ff067299 */ /* 0x000fe40008011606 */
[----:B----4-:R-:W-:Y:S02]  /*1880*/  USHF.R.U32.HI UR4, URZ, UR13, UR4 ;  /* 0x0000000dff047299 */ /* 0x010fe40008011604 */
[----:B------:R-:W-:Y:S02]  /*1890*/  USEL UR5, UR16, UR6, !UP1 ;  /* 0x0000000610057287 */ /* 0x000fe4000c800000 */
[----:B------:R-:W-:-:S04]  /*18a0*/  USEL UR4, UR20, UR4, !UP0 ;  /* 0x0000000414047287 */ /* 0x000fc8000c000000 */
[----:B------:R-:W-:Y:S02]  /*18b0*/  UIADD3 UR6, UPT, UPT, -UR4, UR5, URZ ;  /* 0x0000000504067290 */ /* 0x000fe4000fffe1ff */
[----:B------:R-:W-:Y:S02]  /*18c0*/  UIADD3 UR4, UPT, UPT, UR4, -UR5, URZ ;  /* 0x8000000504047290 */ /* 0x000fe4000fffe0ff */
[----:B------:R-:W-:Y:S02]  /*18d0*/  UIMAD UR20, UR6, UR10, UR20 ;  /* 0x0000000a061472a4 */ /* 0x000fe4000f8e0214 */
[----:B------:R-:W-:-:S12]  /*18e0*/  UIMAD UR16, UR4, UR12, UR16 ;  /* 0x0000000c041072a4 */ /* 0x000fd8000f8e0210 */
.L_x_20:
[----:B------:R-:W-:Y:S05]  /*18f0*/  BRA.U !UP6, `(.L_x_21) ;  /* 0x000000010e0c7547 */ /* 0x000fea000b800000 */
[----:B------:R-:W-:Y:S01]  /*1900*/  UCGABAR_WAIT ;  /* 0x0000000000007dc7 */ /* 0x000fe20008000000 */
[----:B------:R-:W-:Y:S01]  /*1910*/  CCTL.IVALL ;  /* 0x00000000ff00798f */ /* 0x000fe20002000000 */
[----:B------:R-:W-:Y:S05]  /*1920*/  BRA `(.L_x_22) ;  /* 0x0000000000047947 */ /* 0x000fea0003800000 */
.L_x_21:
[----:B------:R-:W-:Y:S06]  /*1930*/  BAR.SYNC.DEFER_BLOCKING 0x0 ;  /* 0x0000000000007b1d */ /* 0x000fec0000010000 */
.L_x_22:
[----:B------:R-:W-:Y:S05]  /*1940*/  BRA.U UP3, `(.L_x_23) ;  /* 0x0000001903987547 */ /* 0x000fea000b800000 */
[----:B------:R-:W2:Y:S01]  /*1950*/  LDCU UR6, c[0x0][0x38c] ;  /* 0x00007180ff0677ac */ /* 0x000ea20008000800 */
[----:B------:R-:W-:Y:S01]  /*1960*/  PLOP3.LUT P1, PT, PT, PT, UP4, 0x80, 0x8 ;  /* 0x000000000008781c */ /* 0x000fe20003f2f048 */
[----:B------:R-:W-:Y:S01]  /*1970*/  IMAD.MOV.U32 R12, RZ, RZ, 0x1 ;  /* 0x00000001ff0c7424 */ /* 0x000fe200078e00ff */
[----:B------:R-:W-:Y:S01]  /*1980*/  ISETP.NE.AND P2, PT, R0, RZ, P3 ;  /* 0x000000ff0000720c */ /* 0x000fe20001f45270 */
[----:B------:R-:W-:Y:S01]  /*1990*/  USHF.L.U32 UR7, UR28, 0x7, URZ ;  /* 0x000000071c077899 */ /* 0x000fe200080006ff */
[----:B------:R-:W-:Y:S01]  /*19a0*/  PLOP3.LUT P1, PT, P1, PT, PT, 0x8, 0x80 ;  /* 0x000000000080781c */ /* 0x000fe20000f2e170 */
[----:B------:R-:W-:Y:S01]  /*19b0*/  USHF.L.U32 UR47, UR28, 0x6, URZ ;  /* 0x000000061c2f7899 */ /* 0x000fe200080006ff */
[----:B------:R-:W-:Y:S01]  /*19c0*/  CS2R R10, SRZ ;  /* 0x00000000000a7805 */ /* 0x000fe2000001ff00 */
[----:B------:R-:W-:Y:S01]  /*19d0*/  UISETP.NE.AND UP1, UPT, UR25, URZ, UPT ;  /* 0x000000ff1900728c */ /* 0x000fe2000bf25270 */
[----:B------:R-:W-:Y:S01]  /*19e0*/  IMAD.MOV.U32 R9, RZ, RZ, RZ ;  /* 0x000000ffff097224 */ /* 0x000fe200078e00ff */
[----:B------:R-:W3:Y:S01]  /*19f0*/  LDCU UR39, c[0x0][0x370] ;  /* 0x00006e00ff2777ac */ /* 0x000ee20008000800 */
[----:B------:R-:W-:Y:S01]  /*1a00*/  IMAD.MOV.U32 R8, RZ, RZ, 0x1 ;  /* 0x00000001ff087424 */ /* 0x000fe200078e00ff */
[----:B------:R-:W4:Y:S01]  /*1a10*/  LDCU.64 UR26, c[0x0][0x348] ;  /* 0x00006900ff1a77ac */ /* 0x000f220008000a00 */
[----:B--2---:R-:W-:-:S02]  /*1a20*/  UIADD3 UR5, UPT, UPT, UR6, 0x3f, URZ ;  /* 0x0000003f06057890 */ /* 0x004fc4000fffe0ff */
[----:B------:R-:W-:Y:S02]  /*1a30*/  UIADD3 UR48, UPT, UPT, UR6, 0x7e, URZ ;  /* 0x0000007e06307890 */ /* 0x000fe4000fffe0ff */
[----:B------:R-:W-:Y:S01]  /*1a40*/  USHF.R.S32.HI UR4, URZ, 0x1f, UR5 ;  /* 0x0000001fff047899 */ /* 0x000fe20008011405 */
[----:B------:R-:W2:Y:S03]  /*1a50*/  LDCU UR38, c[0x0][0x374] ;  /* 0x00006e80ff2677ac */ /* 0x000ea60008000800 */
[----:B------:R-:W-:Y:S02]  /*1a60*/  ULEA.HI UR4, UR4, UR5, URZ, 0x6 ;  /* 0x0000000504047291 */ /* 0x000fe4000f8f30ff */
[----:B------:R-:W-:Y:S02]  /*1a70*/  UIADD3 UR5, UPT, UPT, UR6, -0x1, URZ ;  /* 0xffffffff06057890 */ /* 0x000fe4000fffe0ff */
[----:B------:R-:W-:-:S02]  /*1a80*/  USHF.R.S32.HI UR41, URZ, 0x6, UR4 ;  /* 0x00000006ff297899 */ /* 0x000fc40008011404 */
[----:B------:R-:W-:Y:S02]  /*1a90*/  UISETP.GE.U32.AND UP2, UPT, UR5, -0x7f, UPT ;  /* 0xffffff810500788c */ /* 0x000fe4000bf46070 */
[----:B------:R-:W-:Y:S02]  /*1aa0*/  UISETP.LT.U32.AND UP0, UPT, UR41, 0x10, UPT ;  /* 0x000000102900788c */ /* 0x000fe4000bf01070 */
[----:B------:R-:W-:Y:S02]  /*1ab0*/  ULOP3.LUT UR5, UR7, 0x80, URZ, 0xc0, !UPT ;  /* 0x0000008007057892 */ /* 0x000fe4000f8ec0ff */
[----:B------:R-:W-:Y:S02]  /*1ac0*/  USEL UR40, UR41, 0x10, UP0 ;  /* 0x0000001029287887 */ /* 0x000fe40008000000 */
[----:B------:R-:W-:Y:S02]  /*1ad0*/  ULEA.HI UR44, UR24, UR5, URZ, 0x1a ;  /* 0x00000005182c7291 */ /* 0x000fe4000f8fd0ff */
[----:B------:R-:W-:-:S02]  /*1ae0*/  UIADD3 UR4, UPT, UPT, UR40, -0x1, URZ ;  /* 0xffffffff28047890 */ /* 0x000fc4000fffe0ff */
[----:B------:R-:W-:Y:S02]  /*1af0*/  @UP2 UIADD3 UR4, UPT, UPT, UR40, URZ, URZ ;  /* 0x000000ff28042290 */ /* 0x000fe4000fffe0ff */
[----:B------:R-:W-:Y:S02]  /*1b00*/  ULOP3.LUT UR47, UR47, 0x40, URZ, 0xc0, !UPT ;  /* 0x000000402f2f7892 */ /* 0x000fe4000f8ec0ff */
[----:B------:R-:W-:Y:S02]  /*1b10*/  USEL UR25, UR37, 0x2, UP1 ;  /* 0x0000000225197887 */ /* 0x000fe40008800000 */
[----:B------:R-:W-:Y:S02]  /*1b20*/  UIADD3 UR45, UPT, UPT, UR41, -UR40, URZ ;  /* 0x80000028292d7290 */ /* 0x000fe4000fffe0ff */
[----:B------:R-:W-:Y:S02]  /*1b30*/  UIADD3 UR28, UPT, UPT, UR4, 0x1, URZ ;  /* 0x00000001041c7890 */ /* 0x000fe4000fffe0ff */
[----:B------:R-:W-:Y:S01]  /*1b40*/  UIADD3 UR43, UPT, UPT, -UR4, URZ, URZ ;  /* 0x000000ff042b7290 */ /* 0x000fe2000fffe1ff */
[----:B--234-:R-:W-:-:S11]  /*1b50*/  UMOV UR5, URZ ;  /* 0x000000ff00057c82 */ /* 0x01cfd60008000000 */
.L_x_43:
[----:B------:R-:W-:Y:S01]  /*1b60*/  UISETP.NE.AND UP0, UPT, UR46, URZ, UPT ;  /* 0x000000ff2e00728c */ /* 0x000fe2000bf05270 */
[----:B------:R-:W2:Y:S08]  /*1b70*/  S2UR UR46, SR_CgaCtaId ;  /* 0x00000000002e79c3 */ /* 0x000eb00000008800 */
[----:B-1----:R-:W-:Y:S05]  /*1b80*/  BRA.U UP0, `(.L_x_24) ;  /* 0x0000000100347547 */ /* 0x002fea000b800000 */
[----:B------:R-:W3:Y:S01]  /*1b90*/  S2R R0, SR_CgaCtaId ;  /* 0x0000000000007919 */ /* 0x000ee20000008800 */
[----:B------:R-:W-:Y:S02]  /*1ba0*/  MOV R3, 0x400 ;  /* 0x0000040000037802 */ /* 0x000fe40000000f00 */
[----:B------:R-:W-:Y:S02]  /*1bb0*/  SHF.L.U32 R2, R8, 0x1f, RZ ;  /* 0x0000001f08027819 */ /* 0x000fe400000006ff */
[----:B---3--:R-:W-:-:S05]  /*1bc0*/  LEA R0, R0, R3, 0x18 ;  /* 0x0000000300007211 */ /* 0x008fca00078ec0ff */
[----:B------:R-:W-:-:S04]  /*1bd0*/  IMAD R3, R9, 0x8, R0 ;  /* 0x0000000809037824 */ /* 0x000fc800078e0200 */
[----:B------:R-:W3:Y:S02]  /*1be0*/  SYNCS.PHASECHK.TRANS64.TRYWAIT P0, [R3+URZ+0x1a0], R2 ;  /* 0x0001a002030075a7 */ /* 0x000ee400080011ff */
[----:B---3--:R-:W-:Y:S05]  /*1bf0*/  @!P0 BRA `(.L_x_25) ;  /* 0x0000007800d48947 */ /* 0x008fea0003800000 */
.L_x_136:
[----:B------:R-:W-:Y:S01]  /*1c00*/  VIADD R9, R9, 0x1 ;  /* 0x0000000109097836 */ /* 0x000fe20000000000 */
[----:B------:R3:W-:Y:S04]  /*1c10*/  SYNCS.ARRIVE.TRANS64.A1T0 RZ, [R3+URZ+0x190], RZ ;  /* 0x000190ff03ff79a7 */ /* 0x0007e800081000ff */
[----:B------:R-:W-:-:S04]  /*1c20*/  ISETP.NE.AND P0, PT, R9, 0x2, PT ;  /* 0x000000020900780c */ /* 0x000fc80003f05270 */
[----:B------:R-:W-:Y:S02]  /*1c30*/  SEL R9, R9, RZ, P0 ;  /* 0x000000ff09097207 */ /* 0x000fe40000000000 */
[----:B---3--:R-:W-:-:S04]  /*1c40*/  SEL R3, RZ, 0x1, P0 ;  /* 0x00000001ff037807 */ /* 0x008fc80000000000 */
[----:B------:R-:W-:-:S07]  /*1c50*/  LOP3.LUT R8, R8, R3, RZ, 0x3c, !PT ;  /* 0x0000000308087212 */ /* 0x000fce00078e3cff */
.L_x_24:
[----:B------:R-:W-:Y:S01]  /*1c60*/  UMOV UR6, 0x400 ;  /* 0x0000040000067882 */ /* 0x000fe20000000000 */
[----:B------:R-:W-:Y:S01]  /*1c70*/  SHF.L.U32 R0, R12, 0x1f, RZ ;  /* 0x0000001f0c007819 */ /* 0x000fe200000006ff */
[----:B--2---:R-:W-:Y:S02]  /*1c80*/  ULEA UR6, UR46, UR6, 0x18 ;  /* 0x000000062e067291 */ /* 0x004fe4000f8ec0ff */
[----:B------:R-:W-:Y:S02]  /*1c90*/  UISETP.GE.U32.AND UP0, UPT, UR48, 0x7f, UPT ;  /* 0x0000007f3000788c */ /* 0x000fe4000bf06070 */
[----:B------:R-:W-:Y:S02]  /*1ca0*/  ULEA UR4, UR5, UR6, 0x3 ;  /* 0x0000000605047291 */ /* 0x000fe4000f8e18ff */
[----:B------:R-:W-:Y:S01]  /*1cb0*/  ULEA UR11, UR20, UR47, 0x7 ;  /* 0x0000002f140b7291 */ /* 0x000fe2000f8e38ff */
[----:B------:R-:W-:-:S06]  /*1cc0*/  UMOV UR7, URZ ;  /* 0x000000ff00077c82 */ /* 0x000fcc0008000000 */
[----:B------:R2:W3:Y:S01]  /*1cd0*/  SYNCS.PHASECHK.TRANS64.TRYWAIT P0, [UR4+0x80], R0 ;  /* 0x00008000ff0075a7 */ /* 0x0004e20008001104 */
[----:B------:R-:W-:-:S04]  /*1ce0*/  ULEA.HI UR4, UR16, UR16, URZ, 0x1 ;  /* 0x0000001010047291 */ /* 0x000fc8000f8f08ff */
[----:B------:R-:W-:-:S04]  /*1cf0*/  USHF.L.U32 UR4, UR4, 0x7, URZ ;  /* 0x0000000704047899 */ /* 0x000fc800080006ff */
[----:B------:R-:W-:-:S04]  /*1d00*/  ULOP3.LUT UR35, UR4, 0xffffff00, URZ, 0xc0, !UPT ;  /* 0xffffff0004237892 */ /* 0x000fc8000f8ec0ff */
[----:B------:R-:W-:Y:S01]  /*1d10*/  UIADD3 UR35, UPT, UPT, UR44, UR35, URZ ;  /* 0x000000232c237290 */ /* 0x000fe2000fffe0ff */
[----:B------:R-:W-:Y:S11]  /*1d20*/  BRA.U !UP0, `(.L_x_26) ;  /* 0x0000000108c47547 */ /* 0x000ff6000b800000 */
[----:B------:R-:W-:Y:S01]  /*1d30*/  UMOV UR13, UR43 ;  /* 0x0000002b000d7c82 */ /* 0x000fe20008000000 */
[----:B------:R-:W-:Y:S01]  /*1d40*/  UMOV UR4, UR5 ;  /* 0x0000000500047c82 */ /* 0x000fe20008000000 */
[----:B------:R-:W-:-:S05]  /*1d50*/  UMOV UR34, URZ ;  /* 0x000000ff00227c82 */ /* 0x000fca0008000000 */
.L_x_32:
[----:B------:R-:W-:Y:S01]  /*1d60*/  ULEA UR33, UR4, UR6, 0x3 ;  /* 0x0000000604217291 */ /* 0x000fe2000f8e18ff */
[----:B---3--:R-:W-:Y:S01]  /*1d70*/  @P3 MOV R2, 0x6000 ;  /* 0x0000600000023802 */ /* 0x008fe20000000f00 */
[----:B-1-34-:R-:W-:Y:S10]  /*1d80*/  @P0 BRA `(.L_x_27) ;  /* 0x00000000000c0947 */ /* 0x01aff40003800000 */
[----:B------:R-:W-:-:S04]  /*1d90*/  SHF.L.U32 R3, R12, 0x1f, RZ ;  /* 0x0000001f0c037819 */ /* 0x000fc800000006ff */
[----:B------:R-:W3:Y:S02]  /*1da0*/  SYNCS.PHASECHK.TRANS64.TRYWAIT P0, [UR33+0x80], R3 ;  /* 0x00008003ff0075a7 */ /* 0x000ee40008001121 */
[----:B---3--:R-:W-:Y:S05]  /*1db0*/  @!P0 BRA `(.L_x_28) ;  /* 0x0000007800788947 */ /* 0x008fea0003800000 */
.L_x_27:
[----:B------:R3:W-:Y:S01]  /*1dc0*/  @P3 SYNCS.ARRIVE.TRANS64 RZ, [UR33], R2 ;  /* 0x00000002ffff39a7 */ /* 0x0007e20008000021 */
[----:B------:R-:W-:Y:S02]  /*1dd0*/  ULOP3.LUT UR5, UR25, 0x2, URZ, 0xfc, !UPT ;  /* 0x0000000219057892 */ /* 0x000fe4000f8efcff */
[----:B------:R-:W-:Y:S02]  /*1de0*/  UIADD3 UR13, UPT, UPT, UR13, 0x1, URZ ;  /* 0x000000010d0d7890 */ /* 0x000fe4000fffe0ff */
[----:B------:R-:W-:Y:S02]  /*1df0*/  UISETP.NE.AND UP0, UPT, UR5, 0x2, UPT ;  /* 0x000000020500788c */ /* 0x000fe4000bf05270 */
[----:B------:R-:W-:-:S07]  /*1e00*/  UISETP.NE.AND UP2, UPT, UR13, 0x1, UPT ;  /* 0x000000010d00788c */ /* 0x000fce000bf45270 */
[----:B------:R-:W-:Y:S05]  /*1e10*/  BRA.U UP0, `(.L_x_29) ;  /* 0x0000000100047547 */ /* 0x000fea000b800000 */
[----:B-1----:R-:W-:Y:S05]  /*1e20*/  BPT.TRAP 0x1 ;  /* 0x000000040000795c */ /* 0x002fea0000300000 */
.L_x_29:
[----:B------:R-:W-:Y:S04]  /*1e30*/  BSSY.RECONVERGENT B0, `(.L_x_30) ;  /* 0x0000003000007945 */ /* 0x000fe80003800200 */
[----:B------:R-:W-:Y:S05]  /*1e40*/  @!P2 BRA `(.L_x_31) ;  /* 0x000000000004a947 */ /* 0x000fea0003800000 */
[----:B-1----:R-:W-:Y:S05]  /*1e50*/  BPT.TRAP 0x1 ;  /* 0x000000040000795c */ /* 0x002fea0000300000 */
.L_x_31:
[----:B-1----:R-:W-:Y:S05]  /*1e60*/  BSYNC.RECONVERGENT B0 ;  /* 0x0000000000007941 */ /* 0x002fea0003800200 */
.L_x_30:
[----:B------:R-:W-:Y:S02]  /*1e70*/  UIADD3 UR5, UPT, UPT, UR4, 0x1, URZ ;  /* 0x0000000104057890 */ /* 0x000fe4000fffe0ff */
[----:B------:R-:W-:Y:S02]  /*1e80*/  ULEA UR32, UR4, UR24, 0xd ;  /* 0x0000001804207291 */ /* 0x000fe4000f8e68ff */
[----:B------:R-:W-:Y:S02]  /*1e90*/  UISETP.NE.AND UP0, UPT, UR5, 0x10, UPT ;  /* 0x000000100500788c */ /* 0x000fe4000bf05270 */
[----:B------:R-:W-:Y:S02]  /*1ea0*/  UIADD3 UR16, UP1, UPT, UR26, 0x80, URZ ;  /* 0x000000801a107890 */ /* 0x000fe4000ff3e0ff */
[----:B------:R-:W-:Y:S02]  /*1eb0*/  USEL UR8, URZ, 0x1, UP0 ;  /* 0x00000001ff087887 */ /* 0x000fe40008000000 */
[----:B------:R-:W-:-:S02]  /*1ec0*/  USEL UR5, UR5, URZ, UP0 ;  /* 0x000000ff05057287 */ /* 0x000fc40008000000 */
[----:B------:R-:W-:Y:S02]  /*1ed0*/  UIADD3 UR14, UP0, UPT, UR26, 0x180, URZ ;  /* 0x000001801a0e7890 */ /* 0x000fe4000ff1e0ff */
[----:B------:R-:W-:Y:S01]  /*1ee0*/  LOP3.LUT R12, R12, UR8, RZ, 0x3c, !PT ;  /* 0x000000080c0c7c12 */ /* 0x000fe2000f8e3cff */
[----:B------:R-:W-:Y:S02]  /*1ef0*/  ULEA UR8, UR4, UR6, 0xc ;  /* 0x0000000604087291 */ /* 0x000fe4000f8e60ff */
[----:B------:R-:W-:Y:S01]  /*1f00*/  ULEA UR7, UR5, UR6, 0x3 ;  /* 0x0000000605077291 */ /* 0x000fe2000f8e18ff */
[----:B--2---:R-:W-:Y:S01]  /*1f10*/  SHF.L.U32 R0, R12, 0x1f, RZ ;  /* 0x0000001f0c007819 */ /* 0x004fe200000006ff */
[----:B------:R-:W-:Y:S02]  /*1f20*/  ULOP3.LUT UR33, UR33, 0xfefffff8, URZ, 0xc0, !UPT ;  /* 0xfefffff821217892 */ /* 0x000fe4000f8ec0ff */
[----:B------:R-:W-:Y:S02]  /*1f30*/  UIADD3.X UR17, UPT, UPT, URZ, UR27, URZ, UP1, !UPT ;  /* 0x0000001bff117290 */ /* 0x000fe40008ffe4ff */
[----:B------:R-:W-:-:S02]  /*1f40*/  UIADD3 UR32, UPT, UPT, UR6, 0x8400, UR32 ;  /* 0x0000840006207890 */ /* 0x000fc4000fffe020 */
[----:B------:R-:W-:Y:S01]  /*1f50*/  UPRMT UR4, URZ, 0x5410, UR21 ;  /* 0x00005410ff047896 */ /* 0x000fe20008000015 */
[----:B------:R4:W1:Y:S01]  /*1f60*/  SYNCS.PHASECHK.TRANS64.TRYWAIT P0, [UR7+0x80], R0 ;  /* 0x00008000ff0075a7 */ /* 0x0008620008001107 */
[----:B------:R-:W-:Y:S02]  /*1f70*/  UIADD3 UR8, UPT, UPT, UR8, 0x28400, URZ ;  /* 0x0002840008087890 */ /* 0x000fe4000fffe0ff */
[----:B------:R-:W-:Y:S01]  /*1f80*/  UIADD3.X UR15, UPT, UPT, URZ, UR27, URZ, UP0, !UPT ;  /* 0x0000001bff0f7290 */ /* 0x000fe200087fe4ff */
[----:B------:R-:W-:Y:S01]  /*1f90*/  UMOV UR18, 0x0 ;  /* 0x0000000000127882 */ /* 0x000fe20000000000 */
[----:B------:R-:W-:Y:S01]  /*1fa0*/  UMOV UR19, 0x10000000 ;  /* 0x1000000000137882 */ /* 0x000fe20000000000 */
[----:B------:R-:W-:Y:S01]  /*1fb0*/  UMOV UR10, UR34 ;  /* 0x00000022000a7c82 */ /* 0x000fe20008000000 */
[----:B------:R-:W-:Y:S01]  /*1fc0*/  UMOV UR12, UR36 ;  /* 0x00000024000c7c82 */ /* 0x000fe20008000000 */
[----:B------:R-:W-:Y:S01]  /*1fd0*/  UMOV UR9, UR33 ;  /* 0x0000002100097c82 */ /* 0x000fe20008000000 */
[----:B------:R2:W-:Y:S01]  /*1fe0*/  UTMALDG.3D.MULTICAST.2CTA [UR32], [UR16], UR4, desc[UR18] ;  /* 0x00001220100073b4 */ /* 0x0005e20008211804 */
[----:B------:R-:W-:-:S02]  /*1ff0*/  UMOV UR7, UR28 ;  /* 0x0000001c00077c82 */ /* 0x000fc40008000000 */
[----:B------:R4:W-:Y:S01]  /*2000*/  UTMALDG.3D.2CTA [UR8], [UR14], desc[UR18] ;  /* 0x000012080e0075b4 */ /* 0x0009e20008211000 */
[----:B--2---:R-:W-:Y:S01]  /*2010*/  UIADD3 UR34, UPT, UPT, UR34, 0x40, URZ ;  /* 0x0000004022227890 */ /* 0x004fe2000fffe0ff */
[----:B------:R-:W-:Y:S01]  /*2020*/  UMOV UR4, UR5 ;  /* 0x0000000500047c82 */ /* 0x000fe20008000000 */
[----:B------:R-:W-:Y:S10]  /*2030*/  BRA.U UP2, `(.L_x_32) ;  /* 0xfffffffd02487547 */ /* 0x000ff4000b83ffff */
.L_x_26:
[----:B------:R-:W-:Y:S01]  /*2040*/  ULEA UR4, UR5, UR6, 0x3 ;  /* 0x0000000605047291 */ /* 0x000fe2000f8e18ff */
[----:B--2-4-:R-:W-:Y:S01]  /*2050*/  SHF.L.U32 R0, R12, 0x1f, RZ ;  /* 0x0000001f0c007819 */ /* 0x014fe200000006ff */
[----:B------:R-:W-:Y:S01]  /*2060*/  @!P1 SYNCS.ARRIVE.TRANS64.A1T0 RZ, [UR6+0x128], RZ ;  /* 0x000128ffffff99a7 */ /* 0x000fe20008100006 */
[----:B------:R-:W-:-:S06]  /*2070*/  UISETP.GT.AND UP0, UPT, UR41, UR40, UPT ;  /* 0x000000282900728c */ /* 0x000fcc000bf04270 */
[----:B-1-3--:R1:W2:Y:S03]  /*2080*/  SYNCS.PHASECHK.TRANS64.TRYWAIT P0, [UR4+0x80], R0 ;  /* 0x00008000ff0075a7 */ /* 0x00a2a60008001104 */
[----:B------:R-:W-:Y:S05]  /*2090*/  BRA.U !UP0, `(.L_x_33) ;  /* 0x0000000108c47547 */ /* 0x000fea000b800000 */
[----:B------:R-:W-:Y:S01]  /*20a0*/  UIADD3 UR13, UPT, UPT, UR45, UR7, URZ ;  /* 0x000000072d0d7290 */ /* 0x000fe2000fffe0ff */
[----:B------:R-:W-:-:S11]  /*20b0*/  UMOV UR4, UR5 ;  /* 0x0000000500047c82 */ /* 0x000fd60008000000 */
.L_x_39:
[----:B------:R-:W-:Y:S01]  /*20c0*/  ULEA UR17, UR4, UR6, 0x3 ;  /* 0x0000000604117291 */ /* 0x000fe2000f8e18ff */
[----:B--2---:R-:W-:Y:S01]  /*20d0*/  @P3 MOV R2, 0x6000 ;  /* 0x0000600000023802 */ /* 0x004fe20000000f00 */
[----:B--2-4-:R-:W-:Y:S10]  /*20e0*/  @P0 BRA `(.L_x_34) ;  /* 0x00000000000c0947 */ /* 0x014ff40003800000 */
[----:B------:R-:W-:-:S04]  /*20f0*/  SHF.L.U32 R3, R12, 0x1f, RZ ;  /* 0x0000001f0c037819 */ /* 0x000fc800000006ff */
[----:B------:R-:W2:Y:S02]  /*2100*/  SYNCS.PHASECHK.TRANS64.TRYWAIT P0, [UR17+0x80], R3 ;  /* 0x00008003ff0075a7 */ /* 0x000ea40008001111 */
[----:B--2---:R-:W-:Y:S05]  /*2110*/  @!P0 BRA `(.L_x_35) ;  /* 0x0000007400b88947 */ /* 0x004fea0003800000 */
.L_x_34:
[----:B------:R2:W-:Y:S01]  /*2120*/  @P3 SYNCS.ARRIVE.TRANS64 RZ, [UR17], R2 ;  /* 0x00000002ffff39a7 */ /* 0x0005e20008000011 */
[----:B------:R-:W-:-:S04]  /*2130*/  ULOP3.LUT UR5, UR25, 0x2, URZ, 0xfc, !UPT ;  /* 0x0000000219057892 */ /* 0x000fc8000f8efcff */
[----:B------:R-:W-:-:S09]  /*2140*/  UISETP.NE.AND UP0, UPT, UR5, 0x2, UPT ;  /* 0x000000020500788c */ /* 0x000fd2000bf05270 */
[----:B------:R-:W-:Y:S05]  /*2150*/  BRA.U UP0, `(.L_x_36) ;  /* 0x0000000100047547 */ /* 0x000fea000b800000 */
[----:B------:R-:W-:Y:S05]  /*2160*/  BPT.TRAP 0x1 ;  /* 0x000000040000795c */ /* 0x000fea0000300000 */
.L_x_36:
[----:B------:R-:W-:Y:S04]  /*2170*/  BSSY.RECONVERGENT B0, `(.L_x_37) ;  /* 0x0000003000007945 */ /* 0x000fe80003800200 */
[----:B------:R-:W-:Y:S05]  /*2180*/  @!P2 BRA `(.L_x_38) ;  /* 0x000000000004a947 */ /* 0x000fea0003800000 */
[----:B------:R-:W-:Y:S05]  /*2190*/  BPT.TRAP 0x1 ;  /* 0x000000040000795c */ /* 0x000fea0000300000 */
.L_x_38:
[----:B------:R-:W-:Y:S05]  /*21a0*/  BSYNC.RECONVERGENT B0 ;  /* 0x0000000000007941 */ /* 0x000fea0003800200 */
.L_x_37:
[----:B------:R-:W-:Y:S02]  /*21b0*/  UIADD3 UR5, UPT, UPT, UR4, 0x1, URZ ;  /* 0x0000000104057890 */ /* 0x000fe4000fffe0ff */
[----:B------:R-:W-:Y:S02]  /*21c0*/  ULEA UR16, UR4, UR24, 0xd ;  /* 0x0000001804107291 */ /* 0x000fe4000f8e68ff */
[----:B------:R-:W-:Y:S02]  /*21d0*/  UISETP.NE.AND UP0, UPT, UR5, 0x10, UPT ;  /* 0x000000100500788c */ /* 0x000fe4000bf05270 */
[----:B------:R-:W-:Y:S02]  /*21e0*/  UIADD3 UR22, UP1, UPT, UR26, 0x80, URZ ;  /* 0x000000801a167890 */ /* 0x000fe4000ff3e0ff */
[----:B------:R-:W-:Y:S02]  /*21f0*/  USEL UR9, URZ, 0x1, UP0 ;  /* 0x00000001ff097887 */ /* 0x000fe40008000000 */
[----:B------:R-:W-:-:S02]  /*2200*/  USEL UR5, UR5, URZ, UP0 ;  /* 0x000000ff05057287 */ /* 0x000fc40008000000 */
[----:B------:R-:W-:Y:S02]  /*2210*/  UIADD3 UR14, UP0, UPT, UR26, 0x180, URZ ;  /* 0x000001801a0e7890 */ /* 0x000fe4000ff1e0ff */
[----:B------:R-:W-:Y:S01]  /*2220*/  ULEA UR8, UR5, UR6, 0x3 ;  /* 0x0000000605087291 */ /* 0x000fe2000f8e18ff */
[----:B------:R-:W-:Y:S01]  /*2230*/  LOP3.LUT R12, R12, UR9, RZ, 0x3c, !PT ;  /* 0x000000090c0c7c12 */ /* 0x000fe2000f8e3cff */
[----:B------:R-:W-:Y:S02]  /*2240*/  USHF.L.U32 UR18, UR7, 0x6, URZ ;  /* 0x0000000607127899 */ /* 0x000fe400080006ff */
[----:B------:R-:W-:Y:S01]  /*2250*/  ULOP3.LUT UR17, UR17, 0xfefffff8, URZ, 0xc0, !UPT ;  /* 0xfefffff811117892 */ /* 0x000fe2000f8ec0ff */
[----:B-1----:R-:W-:Y:S01]  /*2260*/  SHF.L.U32 R0, R12, 0x1f, RZ ;  /* 0x0000001f0c007819 */ /* 0x002fe200000006ff */
[----:B------:R-:W-:Y:S02]  /*2270*/  UIADD3 UR16, UPT, UPT, UR6, 0x8400, UR16 ;  /* 0x0000840006107890 */ /* 0x000fe4000fffe010 */
[----:B------:R-:W-:Y:S01]  /*2280*/  UIADD3.X UR23, UPT, UPT, URZ, UR27, URZ, UP1, !UPT ;  /* 0x0000001bff177290 */ /* 0x000fe20008ffe4ff */
[----:B------:R3:W4:Y:S01]  /*2290*/  SYNCS.PHASECHK.TRANS64.TRYWAIT P0, [UR8+0x80], R0 ;  /* 0x00008000ff0075a7 */ /* 0x0007220008001108 */
[----:B------:R-:W-:-:S02]  /*22a0*/  ULEA UR8, UR4, UR6, 0xc ;  /* 0x0000000604087291 */ /* 0x000fc4000f8e60ff */
[----:B------:R-:W-:Y:S02]  /*22b0*/  UPRMT UR4, URZ, 0x5410, UR21 ;  /* 0x00005410ff047896 */ /* 0x000fe40008000015 */
[----:B------:R-:W-:Y:S02]  /*22c0*/  UIADD3 UR8, UPT, UPT, UR8, 0x28400, URZ ;  /* 0x0002840008087890 */ /* 0x000fe4000fffe0ff */
[----:B------:R-:W-:Y:S01]  /*22d0*/  UIADD3.X UR15, UPT, UPT, URZ, UR27, URZ, UP0, !UPT ;  /* 0x0000001bff0f7290 */ /* 0x000fe200087fe4ff */
[----:B------:R-:W-:Y:S01]  /*22e0*/  UMOV UR30, 0x0 ;  /* 0x00000000001e7882 */ /* 0x000fe20000000000 */
[----:B------:R-:W-:Y:S01]  /*22f0*/  UMOV UR31, 0x10000000 ;  /* 0x10000000001f7882 */ /* 0x000fe20000000000 */
[----:B------:R-:W-:Y:S01]  /*2300*/  UMOV UR19, UR35 ;  /* 0x0000002300137c82 */ /* 0x000fe20008000000 */
[----:B------:R-:W-:Y:S01]  /*2310*/  UMOV UR20, UR36 ;  /* 0x0000002400147c82 */ /* 0x000fe20008000000 */
[----:B------:R-:W-:Y:S01]  /*2320*/  UMOV UR12, UR36 ;  /* 0x00000024000c7c82 */ /* 0x000fe20008000000 */
[----:B------:R-:W-:Y:S01]  /*2330*/  UMOV UR9, UR17 ;  /* 0x0000001100097c82 */ /* 0x000fe20008000000 */
[----:B------:R-:W-:Y:S01]  /*2340*/  UMOV UR10, UR18 ;  /* 0x00000012000a7c82 */ /* 0x000fe20008000000 */
[----:B------:R1:W-:Y:S01]  /*2350*/  UTMALDG.3D.MULTICAST.2CTA [UR16], [UR22], UR4, desc[UR30] ;  /* 0x00001e10160073b4 */ /* 0x0003e20008211804 */
[----:B------:R-:W-:-:S04]  /*2360*/  UIADD3 UR7, UPT, UPT, UR7, 0x1, URZ ;  /* 0x0000000107077890 */ /* 0x000fc8000fffe0ff */
[----:B------:R-:W-:Y:S01]  /*2370*/  UISETP.NE.AND UP0, UPT, UR7, UR13, UPT ;  /* 0x0000000d0700728c */ /* 0x000fe2000bf05270 */
[----:B------:R3:W-:Y:S01]  /*2380*/  UTMALDG.3D.2CTA [UR8], [UR14], desc[UR30] ;  /* 0x00001e080e0075b4 */ /* 0x0007e20008211000 */
[----:B-1----:R-:W-:-:S07]  /*2390*/  UMOV UR4, UR5 ;  /* 0x0000000500047c82 */ /* 0x002fce0008000000 */
[----:B---3--:R-:W-:Y:S05]  /*23a0*/  BRA.U UP0, `(.L_x_39) ;  /* 0xfffffffd00447547 */ /* 0x008fea000b83ffff */
.L_x_33:
[C---:B------:R-:W-:Y:S01]  /*23b0*/  LEA R3, R11.reuse, UR6, 0x3 ;  /* 0x000000060b037c11 */ /* 0x040fe2000f8e18ff */
[----:B------:R-:W-:Y:S01]  /*23c0*/  NOP ;  /* 0x0000000000007918 */ /* 0x000fe20000000000 */
[----:B-1----:R-:W-:Y:S02]  /*23d0*/  SHF.L.U32 R0, R10, 0x1f, RZ ;  /* 0x0000001f0a007819 */ /* 0x002fe400000006ff */
[----:B------:R-:W-:Y:S02]  /*23e0*/  LEA R5, R11, UR6, 0x4 ;  /* 0x000000060b057c11 */ /* 0x000fe4000f8e20ff */
[----:B--2-4-:R-:W1:Y:S02]  /*23f0*/  SYNCS.PHASECHK.TRANS64.TRYWAIT P0, [R3+URZ+0x130], R0 ;  /* 0x00013000030075a7 */ /* 0x014e6400080011ff */
[----:B-1----:R-:W-:Y:S05]  /*2400*/  @!P0 BRA `(.L_x_40) ;  /* 0x0000007400148947 */ /* 0x002fea0003800000 */
.L_x_139:
[----:B------:R-:W2:Y:S01]  /*2410*/  LDS.128 R4, [R5+0x1c0] ;  /* 0x0001c00005047984 */ /* 0x000ea20000000c00 */
[----:B------:R-:W-:Y:S01]  /*2420*/  UISETP.GE.AND UP0, UPT, UR42, 0x1, UPT ;  /* 0x000000012a00788c */ /* 0x000fe2000bf06270 */
[----:B------:R-:W-:Y:S01]  /*2430*/  @!PT LDS RZ, [RZ] ;  /* 0x00000000fffff984 */ /* 0x000fe20000000800 */
[----:B------:R-:W-:Y:S01]  /*2440*/  @!PT LDS RZ, [RZ] ;  /* 0x00000000fffff984 */ /* 0x000fe20000000800 */
[----:B------:R-:W-:Y:S01]  /*2450*/  @!PT LDS RZ, [RZ] ;  /* 0x00000000fffff984 */ /* 0x000fe20000000800 */
[----:B------:R-:W-:Y:S01]  /*2460*/  @!PT LDS RZ, [RZ] ;  /* 0x00000000fffff984 */ /* 0x000fe20000000800 */
[----:B------:R3:W-:Y:S06]  /*2470*/  MEMBAR.ALL.CTA ;  /* 0x0000000000007992 */ /* 0x0007ec0000008000 */
[----:B---3--:R-:W3:Y:S01]  /*2480*/  FENCE.VIEW.ASYNC.S ;  /* 0x00000000000073c6 */ /* 0x008ee20000000000 */
[----:B--2---:R-:W-:-:S13]  /*2490*/  LOP3.LUT P0, RZ, R6, 0x1, RZ, 0xc0, !PT ;  /* 0x0000000106ff7812 */ /* 0x004fda000780c0ff */
[----:B---3--:R-:W-:Y:S01]  /*24a0*/  VOTEU.ANY UP1, P0 ;  /* 0x0000000000ff7886 */ /* 0x008fe20000020100 */
[----:B------:R-:W-:-:S13]  /*24b0*/  PLOP3.LUT P0, PT, PT, PT, UP1, 0x80, 0x8 ;  /* 0x000000000008781c */ /* 0x000fda0003f0f018 */
[----:B-1----:R-:W-:Y:S02]  /*24c0*/  @P0 LOP3.LUT R0, R5, 0xffff, RZ, 0xc0, !PT ;  /* 0x0000ffff05000812 */ /* 0x002fe400078ec0ff */
[----:B------:R-:W-:Y:S02]  /*24d0*/  @P0 MOV R2, R4 ;  /* 0x0000000400020202 */ /* 0x000fe40000000f00 */
[----:B------:R-:W-:Y:S01]  /*24e0*/  @P0 R2UR UR7, R0 ;  /* 0x00000000000702ca */ /* 0x000fe200000e0000 */
[----:B------:R-:W-:Y:S01]  /*24f0*/  VIADD R0, R3, 0x140 ;  /* 0x0000014003007836 */ /* 0x000fe20000000000 */
[----:B------:R-:W-:Y:S02]  /*2500*/  @P0 SHF.R.U32.HI R4, RZ, 0x10, R5 ;  /* 0x00000010ff040819 */ /* 0x000fe40000011605 */
[----:B------:R-:W-:Y:S02]  /*2510*/  @P0 R2UR UR8, R2 ;  /* 0x00000000020802ca */ /* 0x000fe400000e0000 */
[----:B------:R-:W-:-:S02]  /*2520*/  PRMT R0, RZ, 0x654, R0 ;  /* 0x00000654ff007816 */ /* 0x000fc40000000000 */
[----:B------:R-:W-:Y:S02]  /*2530*/  @P0 R2UR UR4, R4 ;  /* 0x00000000040402ca */ /* 0x000fe400000e0000 */
[----:B------:R1:W-:Y:S03]  /*2540*/  SYNCS.ARRIVE.TRANS64.RED.A1T0 RZ, [R0+URZ], RZ ;  /* 0x000000ff00ff79a7 */ /* 0x0003e600081004ff */
[----:B------:R-:W-:-:S04]  /*2550*/  @UP1 UMOV UR29, UR7 ;  /* 0x00000007001d1c82 */ /* 0x000fc80008000000 */
[----:B------:R-:W-:-:S04]  /*2560*/  @UP1 UMOV UR37, UR8 ;  /* 0x0000000800251c82 */ /* 0x000fc80008000000 */
[----:B------:R-:W-:Y:S01]  /*2570*/  @UP1 UMOV UR36, UR4 ;  /* 0x0000000400241c82 */ /* 0x000fe20008000000 */
[----:B------:R-:W-:Y:S05]  /*2580*/  BRA.U !UP0, `(.L_x_41) ;  /* 0x0000000108d47547 */ /* 0x000fea000b800000 */
[----:B------:R-:W2:Y:S01]  /*2590*/  LDCU.128 UR12, c[0x0][0xb10] ;  /* 0x00016200ff0c77ac */ /* 0x000ea20008000c00 */
[----:B------:R-:W3:Y:S01]  /*25a0*/  LDCU UR30, c[0x0][0xb20] ;  /* 0x00016400ff1e77ac */ /* 0x000ee20008000800 */
[----:B------:R-:W4:Y:S01]  /*25b0*/  LDCU UR20, c[0x0][0xb0c] ;  /* 0x00016180ff1477ac */ /* 0x000f220008000800 */
[----:B------:R-:W1:Y:S01]  /*25c0*/  LDCU.64 UR10, c[0x0][0xb28] ;  /* 0x00016500ff0a77ac */ /* 0x000e620008000a00 */
[----:B------:R-:W-:Y:S02]  /*25d0*/  UISETP.NE.AND UP3, UPT, UR42, 0x1, UPT ;  /* 0x000000012a00788c */ /* 0x000fe4000bf65270 */
[----:B--2---:R-:W-:Y:S02]  /*25e0*/  UIMAD.WIDE.U32 UR16, UR38, UR15, URZ ;  /* 0x0000000f261072a5 */ /* 0x004fe4000f8e00ff */
[----:B------:R-:W-:Y:S02]  /*25f0*/  UIMAD.WIDE.U32 UR8, UR39, UR12, URZ ;  /* 0x0000000c270872a5 */ /* 0x000fe4000f8e00ff */
[----:B------:R-:W-:-:S02]  /*2600*/  UISETP.NE.AND UP0, UPT, UR14, 0x1, UPT ;  /* 0x000000010e00788c */ /* 0x000fc4000bf05270 */
[----:B------:R-:W-:Y:S01]  /*2610*/  UIMAD.WIDE.U32 UR22, UR29, UR15, URZ ;  /* 0x0000000f1d1672a5 */ /* 0x000fe2000f8e00ff */
[----:B------:R-:W-:Y:S02]  /*2620*/  UMOV UR16, UR17 ;  /* 0x0000001100107c82 */ /* 0x000fe40008000000 */
[----:B------:R-:W-:Y:S01]  /*2630*/  UMOV UR8, UR9 ;  /* 0x0000000900087c82 */ /* 0x000fe20008000000 */
[----:B---3--:R-:W-:Y:S02]  /*2640*/  USHF.R.U32.HI UR16, URZ, UR30, UR16 ;  /* 0x0000001eff107299 */ /* 0x008fe40008011610 */
[----:B----4-:R-:W-:Y:S02]  /*2650*/  UISETP.NE.AND UP2, UPT, UR20, 0x1, UPT ;  /* 0x000000011400788c */ /* 0x010fe4000bf45270 */
[----:B------:R-:W-:Y:S02]  /*2660*/  USHF.R.U32.HI UR8, URZ, UR13, UR8 ;  /* 0x0000000dff087299 */ /* 0x000fe40008011608 */
[----:B------:R-:W-:-:S02]  /*2670*/  USEL UR7, UR38, UR16, !UP0 ;  /* 0x0000001026077287 */ /* 0x000fc4000c000000 */
[----:B------:R-:W-:Y:S02]  /*2680*/  USEL UR8, UR39, UR8, !UP2 ;  /* 0x0000000827087287 */ /* 0x000fe4000d000000 */
[----:B-1----:R-:W-:Y:S01]  /*2690*/  UIMAD.WIDE.U32 UR16, UR7, UR10, URZ ;  /* 0x0000000a071072a5 */ /* 0x002fe2000f8e00ff */
[----:B------:R-:W-:Y:S01]  /*26a0*/  UMOV UR4, UR23 ;  /* 0x0000001700047c82 */ /* 0x000fe20008000000 */
[----:B------:R-:W-:Y:S02]  /*26b0*/  UIMAD.WIDE.U32 UR18, UR37, UR12, URZ ;  /* 0x0000000c251272a5 */ /* 0x000fe4000f8e00ff */
[----:B------:R-:W-:-:S03]  /*26c0*/  UIMAD.WIDE.U32 UR22, UR8, UR10, URZ ;  /* 0x0000000a081672a5 */ /* 0x000fc6000f8e00ff */
[----:B------:R-:W-:Y:S01]  /*26d0*/  UMOV UR16, UR17 ;  /* 0x0000001100107c82 */ /* 0x000fe20008000000 */
[----:B------:R-:W-:Y:S02]  /*26e0*/  USHF.R.U32.HI UR4, URZ, UR30, UR4 ;  /* 0x0000001eff047299 */ /* 0x000fe40008011604 */
[----:B------:R-:W-:Y:S01]  /*26f0*/  @UP3 USHF.R.U32.HI UR7, URZ, UR11, UR16 ;  /* 0x0000000bff073299 */ /* 0x000fe20008011610 */
[----:B------:R-:W-:Y:S01]  /*2700*/  UMOV UR18, UR19 ;  /* 0x0000001300127c82 */ /* 0x000fe20008000000 */
[----:B------:R-:W-:Y:S01]  /*2710*/  UMOV UR22, UR23 ;  /* 0x0000001700167c82 */ /* 0x000fe20008000000 */
[----:B------:R-:W-:Y:S02]  /*2720*/  USHF.R.U32.HI UR13, URZ, UR13, UR18 ;  /* 0x0000000dff0d7299 */ /* 0x000fe40008011612 */
[----:B------:R-:W-:Y:S02]  /*2730*/  USEL UR4, UR29, UR4, !UP0 ;  /* 0x000000041d047287 */ /* 0x000fe4000c000000 */
[----:B------:R-:W-:-:S02]  /*2740*/  @UP3 USHF.R.U32.HI UR8, URZ, UR11, UR22 ;  /* 0x0000000bff083299 */ /* 0x000fc40008011616 */
[----:B------:R-:W-:Y:S02]  /*2750*/  UIMAD UR9, UR42, UR7, URZ ;  /* 0x000000072a0972a4 */ /* 0x000fe4000f8e02ff */
[----:B------:R-:W-:Y:S02]  /*2760*/  USEL UR7, UR37, UR13, !UP2 ;  /* 0x0000000d25077287 */ /* 0x000fe4000d000000 */
[----:B------:R-:W-:Y:S02]  /*2770*/  UIMAD UR12, UR42, UR8, URZ ;  /* 0x000000082a0c72a4 */ /* 0x000fe4000f8e02ff */
[----:B------:R-:W-:Y:S02]  /*2780*/  UISETP.GE.AND UP0, UPT, UR4, UR9, UPT ;  /* 0x000000090400728c */ /* 0x000fe4000bf06270 */
[----:B------:R-:W-:Y:S02]  /*2790*/  UIMAD.WIDE.U32 UR16, UR4, UR10, URZ ;  /* 0x0000000a041072a5 */ /* 0x000fe4000f8e00ff */
[----:B------:R-:W-:-:S02]  /*27a0*/  UISETP.GE.OR UP0, UPT, UR7, UR12, UP0 ;  /* 0x0000000c0700728c */ /* 0x000fc40008706670 */
        /* <DEDUP_REMOVED lines=19> */
.L_x_41:
[----:B------:R-:W2:Y:S02]  /*28e0*/  LDCU UR4, c[0x0][0xb30] ;  /* 0x00016600ff0477ac */ /* 0x000ea40008000800 */
[----:B--2---:R-:W-:-:S09]  /*28f0*/  UISETP.NE.AND UP0, UPT, UR4, 0x1, UPT ;  /* 0x000000010400788c */ /* 0x004fd2000bf05270 */
        /* <DEDUP_REMOVED lines=14> */
[----:B------:R-:W-:Y:S02]  /*29e0*/  UIADD3 UR8, UPT, UPT, UR7, -UR4, URZ ;  /* 0x8000000407087290 */ /* 0x000fe4000fffe0ff */
[----:B------:R-:W-:Y:S02]  /*29f0*/  UIADD3 UR4, UPT, UPT, -UR7, UR4, URZ ;  /* 0x0000000407047290 */ /* 0x000fe4000fffe1ff */
[----:B------:R-:W-:Y:S02]  /*2a00*/  UIMAD UR29, UR8, UR14, UR29 ;  /* 0x0000000e081d72a4 */ /* 0x000fe4000f8e021d */
[----:B------:R-:W-:-:S12]  /*2a10*/  UIMAD UR37, UR4, UR16, UR37 ;  /* 0x00000010042572a4 */ /* 0x000fd8000f8e0225 */
.L_x_42:
[----:B------:R-:W-:Y:S01]  /*2a20*/  VIADD R11, R11, 0x1 ;  /* 0x000000010b0b7836 */ /* 0x000fe20000000000 */
[----:B------:R-:W-:Y:S01]  /*2a30*/  PLOP3.LUT P1, PT, PT, PT, PT, 0x80, 0x8 ;  /* 0x000000000008781c */ /* 0x000fe20003f2f070 */
[----:B------:R-:W-:Y:S02]  /*2a40*/  UIADD3 UR16, UPT, UPT, UR37, UR62, URZ ;  /* 0x0000003e25107290 */ /* 0x000fe4000fffe0ff */
[----:B------:R-:W-:Y:S01]  /*2a50*/  UIADD3 UR20, UPT, UPT, UR29, UR61, URZ ;  /* 0x0000003d1d147290 */ /* 0x000fe2000fffe0ff */
[----:B------:R-:W-:-:S04]  /*2a60*/  ISETP.NE.AND P0, PT, R11, 0x2, PT ;  /* 0x000000020b00780c */ /* 0x000fc80003f05270 */
[----:B------:R-:W-:Y:S02]  /*2a70*/  SEL R3, RZ, 0x1, P0 ;  /* 0x00000001ff037807 */ /* 0x000fe40000000000 */
[----:B------:R-:W-:Y:S02]  /*2a80*/  SEL R11, R11, RZ, P0 ;  /* 0x000000ff0b0b7207 */ /* 0x000fe40000000000 */
[----:B------:R-:W-:Y:S01]  /*2a90*/  LOP3.LUT R10, R10, R3, RZ, 0x3c, !PT ;  /* 0x000000030a0a7212 */ /* 0x000fe200078e3cff */
[----:B------:R-:W-:Y:S06]  /*2aa0*/  BRA.U UP1, `(.L_x_43) ;  /* 0xfffffff1012c7547 */ /* 0x000fec000b83ffff */
[----:B------:R-:W-:Y:S01]  /*2ab0*/  UIADD3 UR7, UPT, UPT, UR6, 0x80, URZ ;  /* 0x0000008006077890 */ /* 0x000fe2000fffe0ff */
[----:B------:R-:W-:-:S03]  /*2ac0*/  SHF.L.U32 R3, R12, 0x1f, RZ ;  /* 0x0000001f0c037819 */ /* 0x000fc600000006ff */
[----:B------:R-:W-:-:S09]  /*2ad0*/  ULEA UR4, UR5, UR7, 0x3 ;  /* 0x0000000705047291 */ /* 0x000fd2000f8e18ff */
[----:B------:R-:W2:Y:S02]  /*2ae0*/  SYNCS.PHASECHK.TRANS64.TRYWAIT P0, [UR4], R3 ;  /* 0x00000003ff0075a7 */ /* 0x000ea40008001104 */
[----:B--2---:R-:W-:Y:S05]  /*2af0*/  @!P0 BRA `(.L_x_44) ;  /* 0x0000006c006c8947 */ /* 0x004fea0003800000 */
.L_x_141:
[----:B------:R-:W-:-:S04]  /*2b00*/  UIADD3 UR4, UPT, UPT, UR5, 0x1, URZ ;  /* 0x0000000105047890 */ /* 0x000fc8000fffe0ff */
[----:B------:R-:W-:-:S04]  /*2b10*/  UISETP.NE.AND UP0, UPT, UR4, 0x10, UPT ;  /* 0x000000100400788c */ /* 0x000fc8000bf05270 */
[----:B------:R-:W-:Y:S02]  /*2b20*/  USEL UR6, URZ, 0x1, UP0 ;  /* 0x00000001ff067887 */ /* 0x000fe40008000000 */
[----:B------:R-:W-:-:S04]  /*2b30*/  USEL UR4, UR4, URZ, UP0 ;  /* 0x000000ff04047287 */ /* 0x000fc80008000000 */
[----:B------:R-:W-:Y:S01]  /*2b40*/  ULEA UR5, UR4, UR7, 0x3 ;  /* 0x0000000704057291 */ /* 0x000fe2000f8e18ff */
[----:B------:R-:W-:-:S04]  /*2b50*/  LOP3.LUT R2, R12, UR6, RZ, 0x3c, !PT ;  /* 0x000000060c027c12 */ /* 0x000fc8000f8e3cff */
[----:B-1----:R-:W-:-:S04]  /*2b60*/  SHF.L.U32 R3, R2, 0x1f, RZ ;  /* 0x0000001f02037819 */ /* 0x002fc800000006ff */
[----:B------:R-:W1:Y:S02]  /*2b70*/  SYNCS.PHASECHK.TRANS64.TRYWAIT P0, [UR5], R3 ;  /* 0x00000003ff0075a7 */ /* 0x000e640008001105 */
[----:B-1----:R-:W-:Y:S05]  /*2b80*/  @!P0 BRA `(.L_x_45) ;  /* 0x0000006c00608947 */ /* 0x002fea0003800000 */
.L_x_143:
        /* <DEDUP_REMOVED lines=9> */
.L_x_145:
        /* <DEDUP_REMOVED lines=9> */
.L_x_147:
        /* <DEDUP_REMOVED lines=9> */
.L_x_149:
        /* <DEDUP_REMOVED lines=9> */
.L_x_151:
        /* <DEDUP_REMOVED lines=9> */
.L_x_153:
        /* <DEDUP_REMOVED lines=9> */
.L_x_155:
        /* <DEDUP_REMOVED lines=9> */
.L_x_157:
        /* <DEDUP_REMOVED lines=9> */
.L_x_159:
        /* <DEDUP_REMOVED lines=9> */
.L_x_161:
        /* <DEDUP_REMOVED lines=9> */
.L_x_163:
        /* <DEDUP_REMOVED lines=9> */
.L_x_165:
        /* <DEDUP_REMOVED lines=9> */
.L_x_167:
        /* <DEDUP_REMOVED lines=9> */
.L_x_169:
[----:B------:R-:W-:-:S04]  /*32e0*/  UIADD3 UR4, UPT, UPT, UR4, 0x1, URZ ;  /* 0x0000000104047890 */ /* 0x000fc8000fffe0ff */
[----:B------:R-:W-:-:S04]  /*32f0*/  UISETP.NE.AND UP0, UPT, UR4, 0x10, UPT ;  /* 0x000000100400788c */ /* 0x000fc8000bf05270 */
[----:B------:R-:W-:Y:S02]  /*3300*/  USEL UR5, URZ, 0x1, UP0 ;  /* 0x00000001ff057887 */ /* 0x000fe40008000000 */
[----:B------:R-:W-:-:S04]  /*3310*/  USEL UR4, UR4, URZ, UP0 ;  /* 0x000000ff04047287 */ /* 0x000fc80008000000 */
[----:B------:R-:W-:Y:S01]  /*3320*/  ULEA UR4, UR4, UR7, 0x3 ;  /* 0x0000000704047291 */ /* 0x000fe2000f8e18ff */
[----:B-1----:R-:W-:-:S04]  /*3330*/  LOP3.LUT R3, R2, UR5, RZ, 0x3c, !PT ;  /* 0x0000000502037c12 */ /* 0x002fc8000f8e3cff */
[----:B------:R-:W-:Y:S01]  /*3340*/  SHF.L.U32 R3, R3, 0x1f, RZ ;  /* 0x0000001f03037819 */ /* 0x000fe200000006ff */
[----:B------:R-:W-:-:S07]  /*3350*/  IMAD.U32 R0, RZ, RZ, UR4 ;  /* 0x00000004ff007e24 */ /* 0x000fce000f8e00ff */
.L_x_59:
[----:B-1----:R1:W2:Y:S02]  /*3360*/  SYNCS.PHASECHK.TRANS64.TRYWAIT P0, [R0+URZ], R3 ;  /* 0x00000003000075a7 */ /* 0x0022a400080011ff */
[----:B--2---:R-:W-:Y:S05]  /*3370*/  @!P0 NANOSLEEP.SYNCS 0x989680 ;  /* 0x009896800000895d */ /* 0x004fea0003900000 */
[----:B------:R-:W2:Y:S02]  /*3380*/  @!P0 SYNCS.PHASECHK.TRANS64 P0, [R0+URZ], R3 ;  /* 0x00000003000085a7 */ /* 0x000ea400080010ff */
[----:B--2---:R-:W-:Y:S05]  /*3390*/  @P0 EXIT ;  /* 0x000000000000094d */ /* 0x004fea0003800000 */
[----:B------:R-:W-:Y:S05]  /*33a0*/  BRA `(.L_x_59) ;  /* 0xfffffffc00ec7947 */ /* 0x000fea000383ffff */
.L_x_23:
[----:B------:R-:W-:-:S04]  /*33b0*/  UISETP.NE.AND UP0, UPT, UR46, URZ, UPT ;  /* 0x000000ff2e00728c */ /* 0x000fc8000bf05270 */
[----:B------:R-:W-:-:S09]  /*33c0*/  UISETP.NE.OR UP0, UPT, UR25, 0x1, UP0 ;  /* 0x000000011900788c */ /* 0x000fd20008705670 */
[----:B------:R-:W-:Y:S05]  /*33d0*/  BRA.U UP0, `(.L_x_60) ;  /* 0x0000000500487547 */ /* 0x000fea000b800000 */
[----:B------:R-:W-:Y:S01]  /*33e0*/  ISETP.GE.U32.AND P2, PT, R0, 0x8, PT ;  /* 0x000000080000780c */ /* 0x000fe20003f46070 */
[----:B------:R-:W-:Y:S01]  /*33f0*/  IMAD.MOV.U32 R12, RZ, RZ, 0x1 ;  /* 0x00000001ff0c7424 */ /* 0x000fe200078e00ff */
[----:B------:R-:W-:Y:S02]  /*3400*/  CS2R R10, SRZ ;  /* 0x00000000000a7805 */ /* 0x000fe4000001ff00 */
[----:B------:R-:W-:Y:S01]  /*3410*/  CS2R R8, SRZ ;  /* 0x0000000000087805 */ /* 0x000fe2000001ff00 */
[----:B------:R-:W-:Y:S01]  /*3420*/  UMOV UR6, 0x400 ;  /* 0x0000040000067882 */ /* 0x000fe20000000000 */
[----:B------:R-:W-:Y:S01]  /*3430*/  UMOV UR5, URZ ;  /* 0x000000ff00057c82 */ /* 0x000fe20008000000 */
[----:B------:R-:W-:-:S12]  /*3440*/  ULEA UR6, UR46, UR6, 0x18 ;  /* 0x000000062e067291 */ /* 0x000fd8000f8ec0ff */
.L_x_64:
[----:B------:R-:W-:Y:S02]  /*3450*/  LEA R2, R8, UR6, 0x3 ;  /* 0x0000000608027c11 */ /* 0x000fe4000f8e18ff */
[----:B------:R-:W-:-:S03]  /*3460*/  SHF.L.U32 R5, R9, 0x1f, RZ ;  /* 0x0000001f09057819 */ /* 0x000fc600000006ff */
[----:B------:R-:W-:Y:S01]  /*3470*/  VIADD R4, R2, 0x1a0 ;  /* 0x000001a002047836 */ /* 0x000fe20000000000 */
[----:B------:R-:W2:Y:S02]  /*3480*/  SYNCS.PHASECHK.TRANS64.TRYWAIT P0, [R2+URZ+0x190], R5 ;  /* 0x00019005020075a7 */ /* 0x000ea400080011ff */
[----:B--2---:R-:W-:Y:S05]  /*3490*/  @!P0 BRA `(.L_x_61) ;  /* 0x00000068006c8947 */ /* 0x004fea0003800000 */
.L_x_170:
[----:B------:R-:W-:Y:S01]  /*34a0*/  ULEA UR4, UR5, UR6, 0x3 ;  /* 0x0000000605047291 */ /* 0x000fe2000f8e18ff */
[----:B------:R-:W-:Y:S02]  /*34b0*/  PRMT R4, RZ, 0x654, R4 ;  /* 0x00000654ff047816 */ /* 0x000fe40000000004 */
[----:B--2---:R-:W-:Y:S01]  /*34c0*/  SHF.L.U32 R5, R12, 0x1f, RZ ;  /* 0x0000001f0c057819 */ /* 0x004fe200000006ff */
[----:B------:R-:W-:Y:S01]  /*34d0*/  UIADD3 UR7, UPT, UPT, UR4, 0x130, URZ ;  /* 0x0000013004077890 */ /* 0x000fe2000fffe0ff */
[----:B------:R2:W-:Y:S05]  /*34e0*/  SYNCS.ARRIVE.TRANS64.RED.A1T0 RZ, [R4+URZ], RZ ;  /* 0x000000ff04ff79a7 */ /* 0x0005ea00081004ff */
[----:B------:R-:W-:Y:S01]  /*34f0*/  IMAD.U32 R7, RZ, RZ, UR7 ;  /* 0x00000007ff077e24 */ /* 0x000fe2000f8e00ff */
[----:B------:R-:W3:Y:S04]  /*3500*/  SYNCS.PHASECHK.TRANS64.TRYWAIT P0, [UR4+0x140], R5 ;  /* 0x00014005ff0075a7 */ /* 0x000ee80008001104 */
[----:B------:R-:W-:Y:S01]  /*3510*/  PRMT R6, R0, 0x654, R7 ;  /* 0x0000065400067816 */ /* 0x000fe20000000007 */
[----:B--2---:R-:W-:Y:S01]  /*3520*/  @!P2 IMAD.MOV.U32 R4, RZ, RZ, 0x10 ;  /* 0x00000010ff04a424 */ /* 0x004fe200078e00ff */
[----:B---3--:R-:W-:Y:S06]  /*3530*/  @!P0 BRA `(.L_x_62) ;  /* 0x0000006800588947 */ /* 0x008fec0003800000 */
.L_x_172:
[----:B------:R-:W-:Y:S01]  /*3540*/  ULEA UR8, UR5, UR6, 0x4 ;  /* 0x0000000605087291 */ /* 0x000fe2000f8e20ff */
[----:B------:R-:W-:Y:S01]  /*3550*/  SEL R3, R6, R3, !P2 ;  /* 0x0000000306037207 */ /* 0x000fe20005000000 */
[----:B------:R-:W-:Y:S01]  /*3560*/  UIADD3 UR9, UPT, UPT, UR4, 0x130, URZ ;  /* 0x0000013004097890 */ /* 0x000fe2000fffe0ff */
[----:B--2---:R-:W-:Y:S01]  /*3570*/  LEA R2, R11, UR6, 0x3 ;  /* 0x000000060b027c11 */ /* 0x004fe2000f8e18ff */
[----:B------:R-:W-:Y:S01]  /*3580*/  UIADD3 UR8, UPT, UPT, UR8, 0x1c0, URZ ;  /* 0x000001c008087890 */ /* 0x000fe2000fffe0ff */
[----:B------:R-:W-:Y:S01]  /*3590*/  SHF.L.U32 R5, R10, 0x1f, RZ ;  /* 0x0000001f0a057819 */ /* 0x000fe200000006ff */
[----:B------:R2:W-:Y:S01]  /*35a0*/  @!P2 SYNCS.ARRIVE.TRANS64.RED RZ, [R3+URZ], R4 ;  /* 0x0000000403ffa9a7 */ /* 0x0005e200080004ff */
[----:B------:R-:W-:Y:S01]  /*35b0*/  UIADD3 UR4, UPT, UPT, UR5, 0x1, URZ ;  /* 0x0000000105047890 */ /* 0x000fe2000fffe0ff */
[----:B------:R-:W-:-:S03]  /*35c0*/  VIADD R8, R8, 0x1 ;  /* 0x0000000108087836 */ /* 0x000fc60000000000 */
[----:B------:R-:W-:Y:S02]  /*35d0*/  UISETP.NE.AND UP0, UPT, UR4, 0x2, UPT ;  /* 0x000000020400788c */ /* 0x000fe4000bf05270 */
[----:B------:R-:W-:Y:S06]  /*35e0*/  UGETNEXTWORKID.BROADCAST [UR8], [UR9] ;  /* 0x00000000080073ca */ /* 0x000fec0008000100 */
[----:B------:R-:W-:Y:S01]  /*35f0*/  USEL UR7, URZ, 0x1, UP0 ;  /* 0x00000001ff077887 */ /* 0x000fe20008000000 */
[----:B------:R-:W-:Y:S01]  /*3600*/  ISETP.NE.AND P0, PT, R8, 0x2, PT ;  /* 0x000000020800780c */ /* 0x000fe20003f05270 */
[----:B------:R-:W-:Y:S01]  /*3610*/  USEL UR5, UR4, URZ, UP0 ;  /* 0x000000ff04057287 */ /* 0x000fe20008000000 */
[----:B------:R-:W3:Y:S03]  /*3620*/  SYNCS.PHASECHK.TRANS64.TRYWAIT P1, [R2+URZ+0x130], R5 ;  /* 0x00013005020075a7 */ /* 0x000ee600080211ff */
[----:B------:R-:W-:Y:S01]  /*3630*/  LOP3.LUT R12, R12, UR7, RZ, 0x3c, !PT ;  /* 0x000000070c0c7c12 */ /* 0x000fe2000f8e3cff */
[----:B--23--:R-:W-:Y:S07]  /*3640*/  @!P1 BRA `(.L_x_63) ;  /* 0x00000068002c9947 */ /* 0x00cfee0003800000 */
.L_x_173:
[C---:B------:R-:W-:Y:S01]  /*3650*/  LEA R4, R11.reuse, UR6, 0x4 ;  /* 0x000000060b047c11 */ /* 0x040fe2000f8e20ff */
[----:B--2---:R-:W-:Y:S01]  /*3660*/  VIADD R2, R2, 0x140 ;  /* 0x0000014002027836 */ /* 0x004fe20000000000 */
[----:B------:R-:W-:Y:S01]  /*3670*/  SEL R8, R8, RZ, P0 ;  /* 0x000000ff08087207 */ /* 0x000fe20000000000 */
[----:B------:R-:W-:-:S03]  /*3680*/  VIADD R11, R11, 0x1 ;  /* 0x000000010b0b7836 */ /* 0x000fc60000000000 */
[----:B------:R-:W2:Y:S01]  /*3690*/  LDS.128 R4, [R4+0x1c0] ;  /* 0x0001c00004047984 */ /* 0x000ea20000000c00 */
[----:B------:R-:W-:Y:S02]  /*36a0*/  PRMT R2, RZ, 0x654, R2 ;  /* 0x00000654ff027816 */ /* 0x000fe40000000002 */
[C---:B------:R-:W-:Y:S01]  /*36b0*/  ISETP.NE.AND P1, PT, R11.reuse, 0x2, PT ;  /* 0x000000020b00780c */ /* 0x040fe20003f25270 */
[----:B------:R-:W-:Y:S01]  /*36c0*/  @!PT LDS RZ, [RZ] ;  /* 0x00000000fffff984 */ /* 0x000fe20000000800 */
[----:B------:R-:W-:Y:S01]  /*36d0*/  @!PT LDS RZ, [RZ] ;  /* 0x00000000fffff984 */ /* 0x000fe20000000800 */
[----:B------:R-:W-:Y:S01]  /*36e0*/  @!PT LDS RZ, [RZ] ;  /* 0x00000000fffff984 */ /* 0x000fe20000000800 */
[----:B------:R-:W-:Y:S01]  /*36f0*/  @!PT LDS RZ, [RZ] ;  /* 0x00000000fffff984 */ /* 0x000fe20000000800 */
[----:B------:R3:W-:Y:S06]  /*3700*/  MEMBAR.ALL.CTA ;  /* 0x0000000000007992 */ /* 0x0007ec0000008000 */
[----:B---3--:R-:W3:Y:S01]  /*3710*/  FENCE.VIEW.ASYNC.S ;  /* 0x00000000000073c6 */ /* 0x008ee20000000000 */
[----:B------:R-:W-:Y:S01]  /*3720*/  SEL R11, R11, RZ, P1 ;  /* 0x000000ff0b0b7207 */ /* 0x000fe20000800000 */
[----:B---3--:R3:W-:Y:S01]  /*3730*/  SYNCS.ARRIVE.TRANS64.RED.A1T0 RZ, [R2+URZ], RZ ;  /* 0x000000ff02ff79a7 */ /* 0x0087e200081004ff */
[----:B--2---:R-:W-:-:S02]  /*3740*/  LOP3.LUT P3, RZ, R6, 0x1, RZ, 0xc0, !PT ;  /* 0x0000000106ff7812 */ /* 0x004fc4000786c0ff */
[----:B------:R-:W-:-:S04]  /*3750*/  SEL R5, RZ, 0x1, P1 ;  /* 0x00000001ff057807 */ /* 0x000fc80000800000 */
[----:B------:R-:W-:Y:S02]  /*3760*/  LOP3.LUT R10, R10, R5, RZ, 0x3c, !PT ;  /* 0x000000050a0a7212 */ /* 0x000fe400078e3cff */
[----:B---3--:R-:W-:-:S04]  /*3770*/  SEL R2, RZ, 0x1, P0 ;  /* 0x00000001ff027807 */ /* 0x008fc80000000000 */
[----:B------:R-:W-:Y:S01]  /*3780*/  LOP3.LUT R9, R9, R2, RZ, 0x3c, !PT ;  /* 0x0000000209097212 */ /* 0x000fe200078e3cff */
[----:B------:R-:W-:Y:S06]  /*3790*/  @P3 BRA `(.L_x_64) ;  /* 0xfffffffc002c3947 */ /* 0x000fec000383ffff */
[----:B------:R-:W-:Y:S01]  /*37a0*/  ULEA UR4, UR5, UR6, 0x3 ;  /* 0x0000000605047291 */ /* 0x000fe2000f8e18ff */
[----:B------:R-:W-:-:S08]  /*37b0*/  SHF.L.U32 R3, R12, 0x1f, RZ ;  /* 0x0000001f0c037819 */ /* 0x000fd000000006ff */
[----:B------:R-:W2:Y:S02]  /*37c0*/  SYNCS.PHASECHK.TRANS64 P0, [UR4+0x140], R3 ;  /* 0x00014003ff0075a7 */ /* 0x000ea40008001004 */
[----:B--2---:R-:W-:Y:S05]  /*37d0*/  @P0 BRA `(.L_x_65) ;  /* 0x0000000000080947 */ /* 0x004fea0003800000 */
[----:B------:R-:W2:Y:S02]  /*37e0*/  SYNCS.PHASECHK.TRANS64.TRYWAIT P0, [UR4+0x140], R3 ;  /* 0x00014003ff0075a7 */ /* 0x000ea40008001104 */
[----:B--2---:R-:W-:Y:S05]  /*37f0*/  @!P0 BRA `(.L_x_66) ;  /* 0x0000006400d48947 */ /* 0x004fea0003800000 */
.L_x_65:
[----:B------:R-:W-:-:S04]  /*3800*/  UIADD3 UR7, UPT, UPT, UR5, 0x1, URZ ;  /* 0x0000000105077890 */ /* 0x000fc8000fffe0ff */
[----:B------:R-:W-:-:S04]  /*3810*/  UISETP.NE.AND UP0, UPT, UR7, 0x2, UPT ;  /* 0x000000020700788c */ /* 0x000fc8000bf05270 */
[----:B------:R-:W-:Y:S02]  /*3820*/  USEL UR8, URZ, 0x1, UP0 ;  /* 0x00000001ff087887 */ /* 0x000fe40008000000 */
[----:B------:R-:W-:-:S04]  /*3830*/  USEL UR7, UR7, URZ, UP0 ;  /* 0x000000ff07077287 */ /* 0x000fc80008000000 */
[----:B------:R-:W-:Y:S01]  /*3840*/  ULEA UR7, UR7, UR6, 0x3 ;  /* 0x0000000607077291 */ /* 0x000fe2000f8e18ff */
[----:B--2---:R-:W-:-:S04]  /*3850*/  LOP3.LUT R3, R12, UR8, RZ, 0x3c, !PT ;  /* 0x000000080c037c12 */ /* 0x004fc8000f8e3cff */
[----:B------:R-:W-:-:S04]  /*3860*/  SHF.L.U32 R0, R3, 0x1f, RZ ;  /* 0x0000001f03007819 */ /* 0x000fc800000006ff */
[----:B------:R-:W2:Y:S02]  /*3870*/  SYNCS.PHASECHK.TRANS64 P0, [UR7+0x140], R0 ;  /* 0x00014000ff0075a7 */ /* 0x000ea40008001007 */
[----:B-12---:R-:W-:Y:S05]  /*3880*/  @P0 EXIT ;  /* 0x000000000000094d */ /* 0x006fea0003800000 */
[----:B------:R-:W-:Y:S02]  /*3890*/  SHF.L.U32 R3, R3, 0x1f, RZ ;  /* 0x0000001f03037819 */ /* 0x000fe400000006ff */
[----:B------:R-:W-:-:S07]  /*38a0*/  MOV R0, UR7 ;  /* 0x0000000700007c02 */ /* 0x000fce0008000f00 */
.L_x_67:
[----:B-1----:R1:W2:Y:S02]  /*38b0*/  SYNCS.PHASECHK.TRANS64.TRYWAIT P0, [R0+URZ+0x140], R3 ;  /* 0x00014003000075a7 */ /* 0x0022a400080011ff */
[----:B--2---:R-:W-:Y:S05]  /*38c0*/  @!P0 NANOSLEEP.SYNCS 0x989680 ;  /* 0x009896800000895d */ /* 0x004fea0003900000 */
[----:B------:R-:W2:Y:S02]  /*38d0*/  @!P0 SYNCS.PHASECHK.TRANS64 P0, [R0+URZ+0x140], R3 ;  /* 0x00014003000085a7 */ /* 0x000ea400080010ff */
[----:B--2---:R-:W-:Y:S05]  /*38e0*/  @P0 EXIT ;  /* 0x000000000000094d */ /* 0x004fea0003800000 */
[----:B------:R-:W-:Y:S05]  /*38f0*/  BRA `(.L_x_67) ;  /* 0xfffffffc00ec7947 */ /* 0x000fea000383ffff */
.L_x_60:
[----:B------:R-:W-:Y:S05]  /*3900*/  BRA.U UP5, `(.L_x_68) ;  /* 0x0000001105a07547 */ /* 0x000fea000b800000 */
[----:B------:R-:W-:Y:S01]  /*3910*/  UMOV UR4, 0x40 ;  /* 0x0000004000047882 */ /* 0x000fe20000000000 */
[----:B------:R-:W-:Y:S01]  /*3920*/  NOP ;  /* 0x0000000000007918 */ /* 0x000fe20000000000 */
[----:B------:R-:W-:Y:S01]  /*3930*/  ULEA UR5, UR46, UR4, 0x18 ;  /* 0x000000042e057291 */ /* 0x000fe2000f8ec0ff */
[----:B------:R-:W-:Y:S02]  /*3940*/  UMOV UR6, 0x400 ;  /* 0x0000040000067882 */ /* 0x000fe40000000000 */
[----:B------:R-:W-:-:S06]  /*3950*/  ULEA UR6, UR46, UR6, 0x18 ;  /* 0x000000062e067291 */ /* 0x000fcc000f8ec0ff */
[----:B------:R-:W2:Y:S02]  /*3960*/  LDS.U8 R0, [UR5+0x1c] ;  /* 0x00001c05ff007984 */ /* 0x000ea40008000000 */
[----:B--2---:R-:W-:-:S13]  /*3970*/  ISETP.NE.AND P0, PT, R0, RZ, PT ;  /* 0x000000ff0000720c */ /* 0x004fda0003f05270 */
[----:B------:R-:W-:Y:S05]  /*3980*/  @P0 BRA `(.L_x_69) ;  /* 0x0000000400080947 */ /* 0x000fea0003800000 */
[----:B------:R-:W-:Y:S02]  /*3990*/  UISETP.NE.U32.AND UP1, UPT, UR33, 0x1, UPT ;  /* 0x000000012100788c */ /* 0x000fe4000bf25070 */
[----:B------:R-:W-:-:S07]  /*39a0*/  UIADD3 UR7, UPT, UPT, UR5, 0x8, URZ ;  /* 0x0000000805077890 */ /* 0x000fce000fffe0ff */
[----:B------:R-:W-:Y:S05]  /*39b0*/  BRA.U !UP1, `(.L_x_70) ;  /* 0x00000001099c7547 */ /* 0x000fea000b800000 */
[----:B------:R-:W-:Y:S01]  /*39c0*/  ELECT P0, URZ, PT ;  /* 0x0000000000ff782f */ /* 0x000fe20003800000 */
[----:B------:R-:W-:-:S12]  /*39d0*/  BSSY B0, `(.L_x_70) ;  /* 0x0000025000007945 */ /* 0x000fd80003800000 */
[----:B------:R-:W-:Y:S05]  /*39e0*/  @!P0 BRA `(.L_x_71) ;  /* 0x00000000008c8947 */ /* 0x000fea0003800000 */
[----:B------:R-:W-:-:S05]  /*39f0*/  UMOV UR4, 0x10 ;  /* 0x0000001000047882 */ /* 0x000fca0000000000 */
[----:B------:R-:W-:Y:S04]  /*3a00*/  DEPBAR.LE SB2, 0x36 ;  /* 0x0000ad800000791a */ /* 0x000fe80000000000 */
[----:B------:R-:W2:Y:S02]  /*3a10*/  UTCATOMSWS.2CTA.FIND_AND_SET.ALIGN UP0, UR4, UR4 ;  /* 0x00000004000475e3 */ /* 0x000ea40008200800 */
[----:B--2---:R-:W-:Y:S01]  /*3a20*/  MOV R11, UR4 ;  /* 0x00000004000b7c02 */ /* 0x004fe20008000f00 */
[----:B------:R-:W-:Y:S06]  /*3a30*/  BRA.U UP0, `(.L_x_72) ;  /* 0x0000000100187547 */ /* 0x000fec000b800000 */
.L_x_73:
[----:B------:R-:W-:Y:S05]  /*3a40*/  NANOSLEEP 0x64 ;  /* 0x000000640000795d */ /* 0x000fea0003800000 */
[----:B------:R-:W-:-:S05]  /*3a50*/  UMOV UR4, 0x10 ;  /* 0x0000001000047882 */ /* 0x000fca0000000000 */
[----:B------:R-:W-:Y:S04]  /*3a60*/  DEPBAR.LE SB2, 0x36 ;  /* 0x0000ad800000791a */ /* 0x000fe80000000000 */
[----:B------:R-:W2:Y:S02]  /*3a70*/  UTCATOMSWS.2CTA.FIND_AND_SET.ALIGN UP0, UR4, UR4 ;  /* 0x00000004000475e3 */ /* 0x000ea40008200800 */
[----:B--2---:R-:W-:Y:S01]  /*3a80*/  MOV R11, UR4 ;  /* 0x00000004000b7c02 */ /* 0x004fe20008000f00 */
[----:B------:R-:W-:Y:S05]  /*3a90*/  BRA.U !UP0, `(.L_x_73) ;  /* 0xfffffffd08e87547 */ /* 0x000fea000b83ffff */
.L_x_72:
[----:B------:R-:W2:Y:S01]  /*3aa0*/  LDS R7, [UR5+0x10] ;  /* 0x00001005ff077984 */ /* 0x000ea20008000800 */
[----:B------:R-:W-:Y:S01]  /*3ab0*/  IMAD.U32 R5, RZ, RZ, UR6 ;  /* 0x00000006ff057e24 */ /* 0x000fe2000f8e00ff */
[----:B------:R-:W-:-:S03]  /*3ac0*/  MOV R4, UR34 ;  /* 0x0000002200047c02 */ /* 0x000fc60008000f00 */
[----:B------:R-:W-:Y:S01]  /*3ad0*/  VIADD R5, R5, 0x1e0 ;  /* 0x000001e005057836 */ /* 0x000fe20000000000 */
[----:B--2---:R-:W-:-:S04]  /*3ae0*/  SHF.L.U32 R7, R7, 0x1f, RZ ;  /* 0x0000001f07077819 */ /* 0x004fc800000006ff */
[----:B------:R-:W2:Y:S02]  /*3af0*/  SYNCS.PHASECHK.TRANS64.TRYWAIT P0, [UR5+0x8], R7 ;  /* 0x00000807ff0075a7 */ /* 0x000ea40008001105 */
[----:B--2---:R-:W-:Y:S05]  /*3b00*/  @P0 BRA `(.L_x_74) ;  /* 0x0000000000080947 */ /* 0x004fea0003800000 */
[----:B------:R-:W2:Y:S02]  /*3b10*/  SYNCS.PHASECHK.TRANS64.TRYWAIT P0, [UR5+0x8], R7 ;  /* 0x00000807ff0075a7 */ /* 0x000ea40008001105 */
[----:B--2---:R-:W-:Y:S05]  /*3b20*/  @!P0 BRA `(.L_x_75) ;  /* 0x0000006400208947 */ /* 0x004fea0003800000 */
.L_x_74:
[----:B--2---:R-:W-:Y:S01]  /*3b30*/  HFMA2 R0, -RZ, RZ, 0, 5.9604644775390625e-08 ;  /* 0x00000001ff007431 */ /* 0x004fe200000001ff */
[----:B------:R-:W-:Y:S01]  /*3b40*/  UPRMT UR4, UR34, 0x654, UR7 ;  /* 0x0000065422047896 */ /* 0x000fe20008000007 */
[----:B------:R-:W-:Y:S01]  /*3b50*/  IMAD.MOV.U32 R8, RZ, RZ, 0xffff ;  /* 0x0000ffffff087424 */ /* 0x000fe200078e00ff */
[----:B------:R-:W-:Y:S01]  /*3b60*/  PRMT R4, R4, 0x654, R5 ;  /* 0x0000065404047816 */ /* 0x000fe20000000005 */
[----:B------:R-:W-:Y:S02]  /*3b70*/  IMAD.MOV.U32 R6, RZ, RZ, 0x4 ;  /* 0x00000004ff067424 */ /* 0x000fe400078e00ff */
[----:B------:R-:W-:Y:S01]  /*3b80*/  IMAD.SHL.U32 R9, R11, 0x20, RZ ;  /* 0x000000200b097824 */ /* 0x000fe200078e00ff */
[----:B------:R-:W-:Y:S02]  /*3b90*/  MOV R5, UR4 ;  /* 0x0000000400057c02 */ /* 0x000fe40008000f00 */
[-C--:B------:R-:W-:Y:S01]  /*3ba0*/  SHF.L.U32 R8, R8, R11.reuse, RZ ;  /* 0x0000000b08087219 */ /* 0x080fe200000006ff */
[----:B------:R2:W-:Y:S01]  /*3bb0*/  SYNCS.ARRIVE.TRANS64.RED RZ, [UR4], R6 ;  /* 0x00000006ffff79a7 */ /* 0x0005e20008000404 */
[----:B------:R-:W-:Y:S01]  /*3bc0*/  SHF.L.U32 R7, R0, R11, RZ ;  /* 0x0000000b00077219 */ /* 0x000fe200000006ff */
[----:B------:R2:W-:Y:S04]  /*3bd0*/  STS [UR6+0x1e0], R9 ;  /* 0x0001e009ff007988 */ /* 0x0005e80008000806 */
[----:B------:R2:W-:Y:S04]  /*3be0*/  STAS [R4.64], R11 ;  /* 0x0000000b04007dbd */ /* 0x0005e8000c0008ff */
[----:B------:R2:W-:Y:S04]  /*3bf0*/  ATOMS.OR RZ, [UR5+0x14], R8 ;  /* 0x00001408ffff798c */ /* 0x0005e8000b000005 */
[----:B------:R2:W-:Y:S04]  /*3c00*/  ATOMS.OR RZ, [UR5+0x18], R7 ;  /* 0x00001807ffff798c */ /* 0x0005e8000b000005 */
[----:B------:R2:W-:Y:S02]  /*3c10*/  ATOMS.XOR RZ, [UR5+0x10], R0 ;  /* 0x00001000ffff798c */ /* 0x0005e4000b800005 */
.L_x_71:
[----:B-1----:R-:W-:Y:S05]  /*3c20*/  BSYNC B0 ;  /* 0x0000000000007941 */ /* 0x002fea0003800000 */
.L_x_70:
[----:B------:R-:W-:Y:S05]  /*3c30*/  BRA.U UP1, `(.L_x_76) ;  /* 0x00000001016c7547 */ /* 0x000fea000b800000 */
[----:B------:R-:W-:-:S03]  /*3c40*/  UMOV UR4, 0xffffffff ;  /* 0xffffffff00047882 */ /* 0x000fc60000000000 */
[----:B------:R-:W-:Y:S05]  /*3c50*/  BRA.DIV UR4, `(.L_x_77) ;  /* 0x0000006204ec7947 */ /* 0x000fea000b800000 */
[----:B------:R-:W-:-:S13]  /*3c60*/  ELECT P0, URZ, PT ;  /* 0x0000000000ff782f */ /* 0x000fda0003800000 */
.L_x_177:
[----:B------:R-:W-:Y:S05]  /*3c70*/  @!P0 BRA `(.L_x_76) ;  /* 0x00000000005c8947 */ /* 0x000fea0003800000 */
[----:B--2---:R-:W2:Y:S02]  /*3c80*/  LDS R5, [UR5+0x10] ;  /* 0x00001005ff057984 */ /* 0x004ea40008000800 */
[----:B--2---:R-:W-:-:S04]  /*3c90*/  SHF.L.U32 R5, R5, 0x1f, RZ ;  /* 0x0000001f05057819 */ /* 0x004fc800000006ff */
[----:B------:R-:W2:Y:S02]  /*3ca0*/  SYNCS.PHASECHK.TRANS64.TRYWAIT P0, [UR5+0x8], R5 ;  /* 0x00000805ff0075a7 */ /* 0x000ea40008001105 */
[----:B--2---:R-:W-:Y:S05]  /*3cb0*/  @P0 BRA `(.L_x_78) ;  /* 0x0000000000080947 */ /* 0x004fea0003800000 */
[----:B------:R-:W2:Y:S02]  /*3cc0*/  SYNCS.PHASECHK.TRANS64.TRYWAIT P0, [UR5+0x8], R5 ;  /* 0x00000805ff0075a7 */ /* 0x000ea40008001105 */
[----:B--2---:R-:W-:Y:S05]  /*3cd0*/  @!P0 BRA `(.L_x_79) ;  /* 0x0000006000f08947 */ /* 0x004fea0003800000 */
.L_x_78:
[----:B------:R-:W3:Y:S01]  /*3ce0*/  LDS R7, [UR6+0x1e0] ;  /* 0x0001e006ff077984 */ /* 0x000ee20008000800 */
[----:B--2---:R-:W-:Y:S02]  /*3cf0*/  HFMA2 R0, -RZ, RZ, 0, 5.9604644775390625e-08 ;  /* 0x00000001ff007431 */ /* 0x004fe400000001ff */
[----:B------:R-:W-:Y:S01]  /*3d00*/  IMAD.MOV.U32 R4, RZ, RZ, 0xffff ;  /* 0x0000ffffff047424 */ /* 0x000fe200078e00ff */
[----:B------:R-:W-:Y:S01]  /*3d10*/  UPRMT UR4, UR34, 0x654, UR7 ;  /* 0x0000065422047896 */ /* 0x000fe20008000007 */
[----:B---3--:R-:W-:-:S03]  /*3d20*/  IMAD.SHL.U32 R5, R7, 0x20, RZ ;  /* 0x0000002007057824 */ /* 0x008fc600078e00ff */
[-C--:B------:R-:W-:Y:S02]  /*3d30*/  SHF.L.U32 R4, R4, R7.reuse, RZ ;  /* 0x0000000704047219 */ /* 0x080fe400000006ff */
[----:B------:R-:W-:Y:S01]  /*3d40*/  SHF.L.U32 R7, R0, R7, RZ ;  /* 0x0000000700077219 */ /* 0x000fe200000006ff */
[----:B------:R3:W-:Y:S04]  /*3d50*/  STS [UR6+0x1e0], R5 ;  /* 0x0001e005ff007988 */ /* 0x0007e80008000806 */
[----:B------:R3:W-:Y:S04]  /*3d60*/  ATOMS.OR RZ, [UR5+0x14], R4 ;  /* 0x00001404ffff798c */ /* 0x0007e8000b000005 */
[----:B------:R3:W-:Y:S01]  /*3d70*/  ATOMS.OR RZ, [UR5+0x18], R7 ;  /* 0x00001807ffff798c */ /* 0x0007e2000b000005 */
[----:B------:R-:W-:Y:S03]  /*3d80*/  SYNCS.ARRIVE.TRANS64.RED.A1T0 RZ, [UR4], RZ ;  /* 0x000000ffffff79a7 */ /* 0x000fe60008100404 */
[----:B------:R3:W-:Y:S01]  /*3d90*/  ATOMS.XOR RZ, [UR5+0x10], R0 ;  /* 0x00001000ffff798c */ /* 0x0007e2000b800005 */
[----:B------:R-:W-:Y:S05]  /*3da0*/  BRA `(.L_x_76) ;  /* 0x0000000000107947 */ /* 0x000fea0003800000 */
.L_x_69:
[----:B------:R-:W-:Y:S02]  /*3db0*/  MOV R0, 0xffffffff ;  /* 0xffffffff00007802 */ /* 0x000fe40000000f00 */
[----:B------:R-:W-:-:S03]  /*3dc0*/  MOV R4, 0x3df0 ;  /* 0x00003df000047802 */ /* 0x000fc60000000f00 */
[----:B------:R2:W-:Y:S04]  /*3dd0*/  STS [UR6+0x1e0], R0 ;  /* 0x0001e000ff007988 */ /* 0x0005e80008000806 */
[----:B-12--5:R-:W-:Y:S05]  /*3de0*/  CALL.REL.NOINC `($__internal_1_$__cuda_sm10x_tcgen05_guardrail_trap_phase_invalid_during_alloc) ;  /* 0x0000006800387944 */ /* 0x026fea0003c00000 */
.L_x_76:
[----:B------:R-:W-:Y:S05]  /*3df0*/  WARPSYNC.ALL ;  /* 0x0000000000007948 */ /* 0x000fea0003800000 */
[----:B------:R-:W4:Y:S01]  /*3e00*/  S2UR UR4, SR_CgaCtaId ;  /* 0x00000000000479c3 */ /* 0x000f220000008800 */
[----:B------:R-:W-:Y:S01]  /*3e10*/  UMOV UR17, 0x400 ;  /* 0x0000040000117882 */ /* 0x000fe20000000000 */
[----:B------:R-:W-:-:S06]  /*3e20*/  NOP ;  /* 0x0000000000007918 */ /* 0x000fcc0000000000 */
[----:B------:R-:W-:Y:S06]  /*3e30*/  BAR.ARV 0x6, 0xa0 ;  /* 0x0182800000007b1d */ /* 0x000fec0000002000 */
[----:B------:R-:W1:Y:S01]  /*3e40*/  LDCU UR6, c[0x0][0x38c] ;  /* 0x00007180ff0677ac */ /* 0x000e620008000800 */
[----:B------:R-:W-:Y:S01]  /*3e50*/  LOP3.LUT R3, R3, 0xffff, RZ, 0xc0, !PT ;  /* 0x0000ffff03037812 */ /* 0x000fe200078ec0ff */
[----:B--2---:R-:W-:Y:S01]  /*3e60*/  IMAD.MOV.U32 R9, RZ, RZ, 0x1 ;  /* 0x00000001ff097424 */ /* 0x004fe200078e00ff */
[----:B------:R-:W-:Y:S01]  /*3e70*/  LOP3.LUT R2, R2, 0xffff, RZ, 0xc0, !PT ;  /* 0x0000ffff02027812 */ /* 0x000fe200078ec0ff */
[----:B------:R-:W-:Y:S01]  /*3e80*/  IMAD.MOV.U32 R8, RZ, RZ, RZ ;  /* 0x000000ffff087224 */ /* 0x000fe200078e00ff */
[----:B------:R-:W-:Y:S01]  /*3e90*/  R2UR UR20, R3 ;  /* 0x00000000031472ca */ /* 0x000fe200000e0000 */
[----:B------:R-:W-:Y:S01]  /*3ea0*/  UMOV UR24, URZ ;  /* 0x000000ff00187c82 */ /* 0x000fe20008000000 */
[----:B------:R-:W-:-:S02]  /*3eb0*/  R2UR UR30, R2 ;  /* 0x00000000021e72ca */ /* 0x000fc400000e0000 */
[----:B------:R-:W-:Y:S01]  /*3ec0*/  CS2R R2, SRZ ;  /* 0x0000000000027805 */ /* 0x000fe2000001ff00 */
[----:B------:R-:W-:Y:S01]  /*3ed0*/  UMOV UR15, URZ ;  /* 0x000000ff000f7c82 */ /* 0x000fe20008000000 */
[----:B----4-:R-:W-:Y:S01]  /*3ee0*/  ULEA UR17, UR4, UR17, 0x18 ;  /* 0x0000001104117291 */ /* 0x010fe2000f8ec0ff */
[----:B------:R-:W-:Y:S01]  /*3ef0*/  UMOV UR14, URZ ;  /* 0x000000ff000e7c82 */ /* 0x000fe20008000000 */
[----:B------:R-:W-:Y:S02]  /*3f00*/  UISETP.NE.AND UP3, UPT, UR33, URZ, UPT ;  /* 0x000000ff2100728c */ /* 0x000fe4000bf65270 */
[----:B------:R-:W-:Y:S02]  /*3f10*/  UIADD3 UR5, UPT, UPT, UR17, 0x8400, URZ ;  /* 0x0000840011057890 */ /* 0x000fe4000fffe0ff */
[----:B------:R-:W-:-:S03]  /*3f20*/  UIADD3 UR4, UPT, UPT, UR17, 0x28400, URZ ;  /* 0x0002840011047890 */ /* 0x000fc6000fffe0ff */
[----:B---3--:R-:W2:Y:S01]  /*3f30*/  LDS R0, [UR17+0x1e0] ;  /* 0x0001e011ff007984 */ /* 0x008ea20008000800 */
[----:B-1----:R-:W-:Y:S02]  /*3f40*/  UIADD3 UR6, UPT, UPT, UR6, 0x3f, URZ ;  /* 0x0000003f06067890 */ /* 0x002fe4000fffe0ff */
[----:B------:R-:W-:Y:S02]  /*3f50*/  USHF.R.U32.HI UR5, URZ, 0x4, UR5 ;  /* 0x00000004ff057899 */ /* 0x000fe40008011605 */
[----:B------:R-:W-:Y:S02]  /*3f60*/  USHF.R.S32.HI UR25, URZ, 0x1f, UR6 ;  /* 0x0000001fff197899 */ /* 0x000fe40008011406 */
[----:B------:R-:W-:Y:S02]  /*3f70*/  USHF.R.U32.HI UR4, URZ, 0x4, UR4 ;  /* 0x00000004ff047899 */ /* 0x000fe40008011604 */
[----:B------:R-:W-:Y:S02]  /*3f80*/  ULEA.HI UR25, UR25, UR6, URZ, 0x6 ;  /* 0x0000000619197291 */ /* 0x000fe4000f8f30ff */
[----:B------:R-:W-:-:S02]  /*3f90*/  ULOP3.LUT UR5, UR5, 0x3fff, URZ, 0xc0, !UPT ;  /* 0x00003fff05057892 */ /* 0x000fc4000f8ec0ff */
[----:B------:R-:W-:Y:S02]  /*3fa0*/  USHF.R.S32.HI UR25, URZ, 0x6, UR25 ;  /* 0x00000006ff197899 */ /* 0x000fe40008011419 */
[----:B------:R-:W-:Y:S02]  /*3fb0*/  ULOP3.LUT UR22, UR4, 0x3fff, URZ, 0xc0, !UPT ;  /* 0x00003fff04167892 */ /* 0x000fe4000f8ec0ff */
[----:B------:R-:W-:Y:S02]  /*3fc0*/  UISETP.LT.AND UP0, UPT, UR25, 0x1, UPT ;  /* 0x000000011900788c */ /* 0x000fe4000bf01270 */
[----:B------:R-:W-:Y:S02]  /*3fd0*/  ULOP3.LUT UR21, UR5, 0x10000, URZ, 0xfc, !UPT ;  /* 0x0001000005157892 */ /* 0x000fe4000f8efcff */
[----:B------:R-:W-:Y:S02]  /*3fe0*/  ULOP3.LUT UR22, UR22, 0x10000, URZ, 0xfc, !UPT ;  /* 0x0001000016167892 */ /* 0x000fe4000f8efcff */
[----:B------:R-:W-:Y:S01]  /*3ff0*/  USEL UR31, UR25, 0x1, !UP0 ;  /* 0x00000001191f7887 */ /* 0x000fe2000c000000 */
[----:B------:R-:W-:Y:S01]  /*4000*/  UMOV UR28, 0x0 ;  /* 0x00000000001c7882 */ /* 0x000fe20000000000 */
[----:B------:R-:W-:Y:S01]  /*4010*/  UMOV UR29, 0x102004a0 ;  /* 0x102004a0001d7882 */ /* 0x000fe20000000000 */
[----:B------:R-:W-:Y:S01]  /*4020*/  UMOV UR26, 0x0 ;  /* 0x00000000001a7882 */ /* 0x000fe20000000000 */
[----:B------:R-:W-:Y:S01]  /*4030*/  UMOV UR27, 0x102004a0 ;  /* 0x102004a0001b7882 */ /* 0x000fe20000000000 */
[----:B--2---:R-:W-:-:S15]  /*4040*/  R2UR UR32, R0 ;  /* 0x00000000002072ca */ /* 0x004fde00000e0000 */
.L_x_87:
[C---:B------:R-:W-:Y:S02]  /*4050*/  LEA R0, R8.reuse, UR17, 0x3 ;  /* 0x0000001108007c11 */ /* 0x040fe4000f8e18ff */
[----:B------:R-:W-:Y:S02]  /*4060*/  SHF.L.U32 R5, R3, 0x1f, RZ ;  /* 0x0000001f03057819 */ /* 0x000fe400000006ff */
[----:B------:R-:W-:Y:S02]  /*4070*/  LEA R4, R8, UR17, 0x4 ;  /* 0x0000001108047c11 */ /* 0x000fe4000f8e20ff */
[----:B------:R-:W1:Y:S02]  /*4080*/  SYNCS.PHASECHK.TRANS64.TRYWAIT P0, [R0+URZ+0x130], R5 ;  /* 0x00013005000075a7 */ /* 0x000e6400080011ff */
[----:B-1-3--:R-:W-:Y:S05]  /*4090*/  @!P0 BRA `(.L_x_80) ;  /* 0x0000006000188947 */ /* 0x00afea0003800000 */
.L_x_178:
[----:B-1----:R-:W1:Y:S01]  /*40a0*/  LDS.128 R4, [R4+0x1c0] ;  /* 0x0001c00004047984 */ /* 0x002e620000000c00 */
[----:B------:R-:W-:Y:S02]  /*40b0*/  VIADD R0, R0, 0x140 ;  /* 0x0000014000007836 */ /* 0x000fe40000000000 */
[----:B------:R-:W-:Y:S01]  /*40c0*/  VIADD R8, R8, 0x1 ;  /* 0x0000000108087836 */ /* 0x000fe20000000000 */
[----:B------:R-:W-:Y:S01]  /*40d0*/  @!PT LDS RZ, [RZ] ;  /* 0x00000000fffff984 */ /* 0x000fe20000000800 */
[----:B------:R-:W-:Y:S01]  /*40e0*/  @!PT LDS RZ, [RZ] ;  /* 0x00000000fffff984 */ /* 0x000fe20000000800 */
[----:B------:R-:W-:Y:S01]  /*40f0*/  @!PT LDS RZ, [RZ] ;  /* 0x00000000fffff984 */ /* 0x000fe20000000800 */
[----:B------:R-:W-:Y:S01]  /*4100*/  @!PT LDS RZ, [RZ] ;  /* 0x00000000fffff984 */ /* 0x000fe20000000800 */
[----:B------:R2:W-:Y:S06]  /*4110*/  MEMBAR.ALL.CTA ;  /* 0x0000000000007992 */ /* 0x0005ec0000008000 */
[----:B--2---:R-:W2:Y:S01]  /*4120*/  FENCE.VIEW.ASYNC.S ;  /* 0x00000000000073c6 */ /* 0x004ea20000000000 */
[----:B------:R-:W-:-:S04]  /*4130*/  PRMT R0, RZ, 0x654, R0 ;  /* 0x00000654ff007816 */ /* 0x000fc80000000000 */
[----:B--2---:R2:W-:Y:S01]  /*4140*/  SYNCS.ARRIVE.TRANS64.RED.A1T0 RZ, [R0+URZ], RZ ;  /* 0x000000ff00ff79a7 */ /* 0x0045e200081004ff */
[----:B-1----:R-:W-:Y:S01]  /*4150*/  LOP3.LUT P1, RZ, R6, 0x1, RZ, 0xc0, !PT ;  /* 0x0000000106ff7812 */ /* 0x002fe2000782c0ff */
[----:B--2---:R-:W-:-:S12]  /*4160*/  BRA.U UP3, `(.L_x_81) ;  /* 0x0000000103e07547 */ /* 0x004fd8000b800000 */
[----:B------:R-:W1:Y:S01]  /*4170*/  LDCU UR4, c[0x0][0x38c] ;  /* 0x00007180ff0477ac */ /* 0x000e620008000800 */
[----:B------:R-:W-:Y:S02]  /*4180*/  PLOP3.LUT P2, PT, PT, PT, PT, 0x80, 0x8 ;  /* 0x000000000008781c */ /* 0x000fe40003f4f070 */
[----:B------:R-:W-:Y:S01]  /*4190*/  SHF.L.U32 R5, R9, 0x1f, RZ ;  /* 0x0000001f09057819 */ /* 0x000fe200000006ff */
[----:B------:R-:W-:Y:S02]  /*41a0*/  ULEA UR23, UR24, UR17, 0x3 ;  /* 0x0000001118177291 */ /* 0x000fe4000f8e18ff */
[----:B------:R-:W-:Y:S02]  /*41b0*/  ULEA UR18, UR24, UR32, 0x7 ;  /* 0x0000002018127291 */ /* 0x000fe4000f8e38ff */
[----:B-1----:R-:W-:-:S06]  /*41c0*/  UISETP.GE.AND UP0, UPT, UR4, 0x1, UPT ;  /* 0x000000010400788c */ /* 0x002fcc000bf06270 */
[----:B------:R-:W-:-:S05]  /*41d0*/  PLOP3.LUT P0, PT, PT, PT, UP0, 0x80, 0x8 ;  /* 0x000000000008781c */ /* 0x000fca0003f0f008 */
[----:B------:R-:W-:-:S08]  /*41e0*/  @UP0 ULEA UR4, UR15, UR17, 0x3 ;  /* 0x000000110f040291 */ /* 0x000fd0000f8e18ff */
[----:B------:R-:W-:-:S04]  /*41f0*/  @P0 SHF.L.U32 R0, R2, 0x1f, RZ ;  /* 0x0000001f02000819 */ /* 0x000fc800000006ff */
[----:B------:R1:W2:Y:S01]  /*4200*/  @P0 SYNCS.PHASECHK.TRANS64.TRYWAIT P2, [UR4], R0 ;  /* 0x00000000ff0005a7 */ /* 0x0002a20008041104 */
[----:B------:R-:W3:Y:S02]  /*4210*/  SYNCS.PHASECHK.TRANS64.TRYWAIT P0, [UR23+0x170], R5 ;  /* 0x00017005ff0075a7 */ /* 0x000ee40008001117 */
[----:B-123--:R-:W-:Y:S05]  /*4220*/  @!P0 BRA `(.L_x_82) ;  /* 0x0000005c00c88947 */ /* 0x00efea0003800000 */
.L_x_180:
[----:B------:R-:W-:Y:S01]  /*4230*/  UMOV UR19, UR14 ;  /* 0x0000000e00137c82 */ /* 0x000fe20008000000 */
[----:B------:R-:W-:Y:S05]  /*4240*/  BRA.U !UP0, `(.L_x_83) ;  /* 0x0000000108987547 */ /* 0x000fea000b800000 */
[----:B------:R-:W-:Y:S02]  /*4250*/  UIADD3 UR19, UPT, UPT, UR31, UR14, URZ ;  /* 0x0000000e1f137290 */ /* 0x000fe4000fffe0ff */
[----:B------:R-:W-:Y:S01]  /*4260*/  UPLOP3.LUT UP2, UPT, UPT, UPT, UPT, 0x40, 0x4 ;  /* 0x000000000004789c */ /* 0x000fe20003f4e870 */
[----:B------:R-:W-:Y:S01]  /*4270*/  UMOV UR16, UR25 ;  /* 0x0000001900107c82 */ /* 0x000fe20008000000 */
[----:B------:R-:W-:-:S09]  /*4280*/  UMOV UR6, UR15 ;  /* 0x0000000f00067c82 */ /* 0x000fd20008000000 */
.L_x_86:
[----:B--2---:R-:W-:Y:S01]  /*4290*/  ULEA UR5, UR6, UR17, 0x3 ;  /* 0x0000001106057291 */ /* 0x004fe2000f8e18ff */
[----:B---3--:R-:W-:Y:S11]  /*42a0*/  @P2 BRA `(.L_x_84) ;  /* 0x00000000000c2947 */ /* 0x008ff60003800000 */
[----:B-1----:R-:W-:Y:S04]  /*42b0*/  SHF.L.U32 R5, R2, 0x1f, RZ ;  /* 0x0000001f02057819 */ /* 0x002fe800000006ff */
[----:B------:R-:W1:Y:S02]  /*42c0*/  SYNCS.PHASECHK.TRANS64.TRYWAIT P0, [UR5], R5 ;  /* 0x00000005ff0075a7 */ /* 0x000e640008001105 */
[----:B-1----:R-:W-:Y:S05]  /*42d0*/  @!P0 BRA `(.L_x_85) ;  /* 0x0000005c00b48947 */ /* 0x002fea0003800000 */
.L_x_84:
[----:B------:R-:W-:Y:S01]  /*42e0*/  UISETP.NE.AND UP0, UPT, UR16, 0x1, UPT ;  /* 0x000000011000788c */ /* 0x000fe2000bf05270 */
[----:B------:R-:W-:Y:S01]  /*42f0*/  PLOP3.LUT P2, PT, PT, PT, PT, 0x80, 0x8 ;  /* 0x000000000008781c */ /* 0x000fe20003f4f070 */
[----:B------:R-:W-:Y:S02]  /*4300*/  UIADD3 UR4, UPT, UPT, UR6, 0x1, URZ ;  /* 0x0000000106047890 */ /* 0x000fe4000fffe0ff */
[----:B------:R-:W-:Y:S02]  /*4310*/  ULEA UR12, UR6, UR22, 0x8 ;  /* 0x00000016060c7291 */ /* 0x000fe4000f8e40ff */
[----:B------:R-:W-:Y:S01]  /*4320*/  UISETP.NE.AND UP1, UPT, UR4, 0x10, UPT ;  /* 0x000000100400788c */ /* 0x000fe2000bf25270 */
[----:B------:R-:W-:Y:S01]  /*4330*/  PLOP3.LUT P0, PT, PT, PT, UP0, 0x80, 0x8 ;  /* 0x000000000008781c */ /* 0x000fe20003f0f008 */
[----:B------:R-:W-:Y:S02]  /*4340*/  UIADD3 UR10, UPT, UPT, UR12, 0x2, URZ ;  /* 0x000000020c0a7890 */ /* 0x000fe4000fffe0ff */
[----:B------:R-:W-:Y:S02]  /*4350*/  USEL UR7, URZ, 0x1, UP1 ;  /* 0x00000001ff077887 */ /* 0x000fe40008800000 */
[----:B------:R-:W-:Y:S02]  /*4360*/  USEL UR15, UR4, URZ, UP1 ;  /* 0x000000ff040f7287 */ /* 0x000fe40008800000 */
[----:B------:R-:W-:Y:S02]  /*4370*/  UIADD3 UR14, UPT, UPT, UR14, 0x1, URZ ;  /* 0x000000010e0e7890 */ /* 0x000fe4000fffe0ff */
[----:B------:R-:W-:Y:S01]  /*4380*/  @UP0 ULEA UR4, UR15, UR17, 0x3 ;  /* 0x000000110f040291 */ /* 0x000fe2000f8e18ff */
[----:B------:R-:W-:Y:S01]  /*4390*/  LOP3.LUT R2, R2, UR7, RZ, 0x3c, !PT ;  /* 0x0000000702027c12 */ /* 0x000fe2000f8e3cff */
[----:B------:R-:W-:Y:S01]  /*43a0*/  UIADD3 UR7, UPT, UPT, UR5, 0x80, URZ ;  /* 0x0000008005077890 */ /* 0x000fe2000fffe0ff */
[----:B------:R-:W-:Y:S02]  /*43b0*/  UMOV UR13, 0x80004020 ;  /* 0x80004020000d7882 */ /* 0x000fe40000000000 */
[----:B-1----:R-:W-:Y:S01]  /*43c0*/  @P0 SHF.L.U32 R0, R2, 0x1f, RZ ;  /* 0x0000001f02000819 */ /* 0x002fe200000006ff */
[----:B------:R-:W-:Y:S01]  /*43d0*/  UMOV UR5, 0x80004020 ;  /* 0x8000402000057882 */ /* 0x000fe20000000000 */
[----:B------:R-:W-:Y:S01]  /*43e0*/  UMOV UR11, 0x80004020 ;  /* 0x80004020000b7882 */ /* 0x000fe20000000000 */
[----:B------:R-:W-:Y:S01]  /*43f0*/  UMOV UR9, 0x80004020 ;  /* 0x8000402000097882 */ /* 0x000fe20000000000 */
[----:B------:R2:W3:Y:S01]  /*4400*/  @P0 SYNCS.PHASECHK.TRANS64.TRYWAIT P2, [UR4], R0 ;  /* 0x00000000ff0005a7 */ /* 0x0004e20008041104 */
[----:B------:R-:W-:Y:S02]  /*4410*/  ULEA UR4, UR6, UR21, 0x9 ;  /* 0x0000001506047291 */ /* 0x000fe4000f8e48ff */
[----:B------:R-:W-:Y:S02]  /*4420*/  UISETP.NE.AND UP0, UPT, UR14, UR19, UPT ;  /* 0x000000130e00728c */ /* 0x000fe4000bf05270 */
[----:B------:R-:W-:Y:S02]  /*4430*/  UIADD3 UR8, UPT, UPT, UR4, 0x2, URZ ;  /* 0x0000000204087890 */ /* 0x000fe4000fffe0ff */
[----:B------:R-:W-:Y:S01]  /*4440*/  UIADD3 UR16, UPT, UPT, UR16, -0x1, URZ ;  /* 0xffffffff10107890 */ /* 0x000fe2000fffe0ff */
[----:B------:R-:W-:Y:S02]  /*4450*/  UMOV UR6, UR15 ;  /* 0x0000000f00067c82 */ /* 0x000fe40008000000 */
[----:B------:R2:W-:Y:S01]  /*4460*/  UTCIMMA.2CTA gdesc[UR4], gdesc[UR12], tmem[UR18], tmem[UR28], idesc[UR29], UP2 ;  /* 0x00ff1c0c040075ea */ /* 0x0005e20009200112 */
[----:B------:R-:W-:Y:S03]  /*4470*/  UPLOP3.LUT UP2, UPT, UPT, UPT, UPT, 0x80, 0x8 ;  /* 0x000000000008789c */ /* 0x000fe60003f4f070 */
[----:B------:R2:W-:Y:S01]  /*4480*/  UTCIMMA.2CTA gdesc[UR8], gdesc[UR10], tmem[UR18], tmem[UR26], idesc[UR27], UPT ;  /* 0x00ff1a0a080075ea */ /* 0x0005e2000ba00112 */
[----:B------:R2:W-:Y:S01]  /*4490*/  UTCBAR.2CTA.MULTICAST [UR7], URZ, UR20 ;  /* 0x000000ff070073e9 */ /* 0x0005e20008200814 */
[----:B------:R-:W-:Y:S06]  /*44a0*/  BRA.U UP0, `(.L_x_86) ;  /* 0xfffffffd00787547 */ /* 0x000fec000b83ffff */
.L_x_83:
[----:B--2---:R-:W-:Y:S01]  /*44b0*/  UIADD3 UR4, UPT, UPT, UR23, 0x150, URZ ;  /* 0x0000015017047890 */ /* 0x004fe2000fffe0ff */
[----:B------:R-:W-:-:S08]  /*44c0*/  UMOV UR14, UR19 ;  /* 0x00000013000e7c82 */ /* 0x000fd00008000000 */
[----:B------:R2:W-:Y:S01]  /*44d0*/  UTCBAR.2CTA.MULTICAST [UR4], URZ, UR30 ;  /* 0x000000ff040073e9 */ /* 0x0005e2000820081e */
[----:B------:R-:W-:Y:S02]  /*44e0*/  NOP ;  /* 0x0000000000007918 */ /* 0x000fe40000000000 */
.L_x_81:
[----:B--2---:R-:W-:Y:S01]  /*44f0*/  UIADD3 UR4, UPT, UPT, UR24, 0x1, URZ ;  /* 0x0000000118047890 */ /* 0x004fe2000fffe0ff */
[----:B------:R-:W-:-:S03]  /*4500*/  ISETP.NE.AND P0, PT, R8, 0x2, PT ;  /* 0x000000020800780c */ /* 0x000fc60003f05270 */
[----:B------:R-:W-:Y:S01]  /*4510*/  UISETP.NE.AND UP0, UPT, UR4, 0x4, UPT ;  /* 0x000000040400788c */ /* 0x000fe2000bf05270 */
[----:B-1----:R-:W-:Y:S02]  /*4520*/  SEL R0, RZ, 0x1, P0 ;  /* 0x00000001ff007807 */ /* 0x002fe40000000000 */
[----:B------:R-:W-:Y:S01]  /*4530*/  SEL R8, R8, RZ, P0 ;  /* 0x000000ff08087207 */ /* 0x000fe20000000000 */
[----:B------:R-:W-:Y:S01]  /*4540*/  USEL UR5, URZ, 0x1, UP0 ;  /* 0x00000001ff057887 */ /* 0x000fe20008000000 */
[----:B------:R-:W-:Y:S01]  /*4550*/  LOP3.LUT R3, R3, R0, RZ, 0x3c, !PT ;  /* 0x0000000003037212 */ /* 0x000fe200078e3cff */
[----:B------:R-:W-:-:S04]  /*4560*/  USEL UR24, UR4, URZ, UP0 ;  /* 0x000000ff04187287 */ /* 0x000fc80008000000 */
[----:B------:R-:W-:Y:S01]  /*4570*/  LOP3.LUT R9, R9, UR5, RZ, 0x3c, !PT ;  /* 0x0000000509097c12 */ /* 0x000fe2000f8e3cff */
[----:B------:R-:W-:Y:S07]  /*4580*/  @P1 BRA `(.L_x_87) ;  /* 0xfffffff800b01947 */ /* 0x000fee000383ffff */
[----:B------:R-:W1:Y:S01]  /*4590*/  S2UR UR8, SR_CgaCtaId ;  /* 0x00000000000879c3 */ /* 0x000e620000008800 */
[----:B------:R-:W-:Y:S01]  /*45a0*/  ELECT P0, URZ, PT ;  /* 0x0000000000ff782f */ /* 0x000fe20003800000 */
[----:B------:R-:W-:Y:S01]  /*45b0*/  HFMA2 R0, -RZ, RZ, 0, 5.9604644775390625e-08 ;  /* 0x00000001ff007431 */ /* 0x000fe200000001ff */
[----:B------:R-:W-:-:S05]  /*45c0*/  UMOV UR4, 0x40 ;  /* 0x0000004000047882 */ /* 0x000fca0000000000 */
[----:B------:R-:W-:Y:S01]  /*45d0*/  UVIRTCOUNT.DEALLOC.SMPOOL 0x80 ;  /* 0x000000800000784c */ /* 0x000fe20000000000 */
[----:B------:R-:W-:Y:S02]  /*45e0*/  UISETP.NE.AND UP1, UPT, UR33, URZ, UPT ;  /* 0x000000ff2100728c */ /* 0x000fe4000bf25270 */
[----:B-1----:R-:W-:-:S09]  /*45f0*/  ULEA UR8, UR8, UR4, 0x18 ;  /* 0x0000000408087291 */ /* 0x002fd2000f8ec0ff */
[----:B------:R1:W-:Y:S01]  /*4600*/  @P0 STS.U8 [UR8+0x1c], R0 ;  /* 0x00001c00ff000988 */ /* 0x0003e20008000008 */
[----:B------:R-:W-:Y:S05]  /*4610*/  BRA.U UP1, `(.L_x_88) ;  /* 0x0000000101a07547 */ /* 0x000fea000b800000 */
[----:B------:R-:W-:Y:S01]  /*4620*/  UIADD3 UR7, UPT, UPT, UR17, 0x170, URZ ;  /* 0x0000017011077890 */ /* 0x000fe2000fffe0ff */
[----:B------:R-:W-:-:S03]  /*4630*/  SHF.L.U32 R3, R9, 0x1f, RZ ;  /* 0x0000001f09037819 */ /* 0x000fc600000006ff */
[----:B------:R-:W-:-:S09]  /*4640*/  ULEA UR4, UR24, UR7, 0x3 ;  /* 0x0000000718047291 */ /* 0x000fd2000f8e18ff */
[----:B------:R-:W2:Y:S02]  /*4650*/  SYNCS.PHASECHK.TRANS64.TRYWAIT P0, [UR4], R3 ;  /* 0x00000003ff0075a7 */ /* 0x000ea40008001104 */
[----:B--2---:R-:W-:Y:S05]  /*4660*/  @!P0 BRA `(.L_x_89) ;  /* 0x0000005800e88947 */ /* 0x004fea0003800000 */
.L_x_183:
        /* <DEDUP_REMOVED lines=9> */
.L_x_185:
        /* <DEDUP_REMOVED lines=9> */
.L_x_187:
[----:B------:R-:W-:-:S04]  /*4790*/  UIADD3 UR4, UPT, UPT, UR4, 0x1, URZ ;  /* 0x0000000104047890 */ /* 0x000fc8000fffe0ff */
[----:B------:R-:W-:-:S04]  /*47a0*/  UISETP.NE.AND UP0, UPT, UR4, 0x4, UPT ;  /* 0x000000040400788c */ /* 0x000fc8000bf05270 */
[----:B------:R-:W-:Y:S02]  /*47b0*/  USEL UR5, URZ, 0x1, UP0 ;  /* 0x00000001ff057887 */ /* 0x000fe40008000000 */
[----:B------:R-:W-:-:S04]  /*47c0*/  USEL UR4, UR4, URZ, UP0 ;  /* 0x000000ff04047287 */ /* 0x000fc80008000000 */
[----:B------:R-:W-:Y:S01]  /*47d0*/  ULEA UR4, UR4, UR7, 0x3 ;  /* 0x0000000704047291 */ /* 0x000fe2000f8e18ff */
[----:B-1----:R-:W-:-:S04]  /*47e0*/  LOP3.LUT R3, R2, UR5, RZ, 0x3c, !PT ;  /* 0x0000000502037c12 */ /* 0x002fc8000f8e3cff */
[----:B------:R-:W-:Y:S01]  /*47f0*/  SHF.L.U32 R3, R3, 0x1f, RZ ;  /* 0x0000001f03037819 */ /* 0x000fe200000006ff */
[----:B------:R-:W-:-:S04]  /*4800*/  IMAD.U32 R0, RZ, RZ, UR4 ;  /* 0x00000004ff007e24 */ /* 0x000fc8000f8e00ff */
[----:B------:R1:W2:Y:S03]  /*4810*/  SYNCS.PHASECHK.TRANS64.TRYWAIT P0, [R0+URZ], R3 ;  /* 0x00000003000075a7 */ /* 0x0002a600080011ff */
[----:B--2---:R-:W-:Y:S05]  /*4820*/  @!P0 NANOSLEEP.SYNCS 0x989680 ;  /* 0x009896800000895d */ /* 0x004fea0003900000 */
[----:B------:R-:W2:Y:S02]  /*4830*/  @!P0 SYNCS.PHASECHK.TRANS64 P0, [R0+URZ], R3 ;  /* 0x00000003000085a7 */ /* 0x000ea400080010ff */
[----:B--2---:R-:W-:Y:S05]  /*4840*/  @P0 BRA `(.L_x_92) ;  /* 0x0000000000200947 */ /* 0x004fea0003800000 */
.L_x_93:
[----:B--2---:R2:W4:Y:S02]  /*4850*/  SYNCS.PHASECHK.TRANS64.TRYWAIT P0, [R0+URZ], R3 ;  /* 0x00000003000075a7 */ /* 0x00452400080011ff */
[----:B----4-:R-:W-:Y:S05]  /*4860*/  @!P0 NANOSLEEP.SYNCS 0x989680 ;  /* 0x009896800000895d */ /* 0x010fea0003900000 */
[----:B------:R-:W4:Y:S02]  /*4870*/  @!P0 SYNCS.PHASECHK.TRANS64 P0, [R0+URZ], R3 ;  /* 0x00000003000085a7 */ /* 0x000f2400080010ff */
[----:B----4-:R-:W-:Y:S05]  /*4880*/  @!P0 BRA `(.L_x_93) ;  /* 0xfffffffc00f08947 */ /* 0x010fea000383ffff */
[----:B------:R-:W-:Y:S05]  /*4890*/  BRA `(.L_x_92) ;  /* 0x00000000000c7947 */ /* 0x000fea0003800000 */
.L_x_88:
[----:B------:R-:W-:-:S04]  /*48a0*/  UIADD3 UR4, UPT, UPT, UR17, 0x1b0, URZ ;  /* 0x000001b011047890 */ /* 0x000fc8000fffe0ff */
[----:B------:R-:W-:-:S09]  /*48b0*/  UPRMT UR4, UR34, 0x654, UR4 ;  /* 0x0000065422047896 */ /* 0x000fd20008000004 */
[----:B------:R-:W-:Y:S03]  /*48c0*/  SYNCS.ARRIVE.TRANS64.RED.A1T0 RZ, [UR4], RZ ;  /* 0x000000ffffff79a7 */ /* 0x000fe60008100404 */
.L_x_92:
[----:B-12---:R-:W-:Y:S01]  /*48d0*/  SHF.L.U32 R3, RZ, 0x1f, RZ ;  /* 0x0000001fff037819 */ /* 0x006fe200000006ff */
[----:B------:R-:W-:Y:S01]  /*48e0*/  UIADD3 UR4, UPT, UPT, UR17, 0x1b0, URZ ;  /* 0x000001b011047890 */ /* 0x000fe2000fffe0ff */
[----:B------:R-:W-:Y:S02]  /*48f0*/  PLOP3.LUT P0, PT, PT, PT, UP1, 0x80, 0x8 ;  /* 0x000000000008781c */ /* 0x000fe40003f0f018 */
[----:B------:R-:W1:Y:S02]  /*4900*/  SYNCS.PHASECHK.TRANS64.TRYWAIT P1, [UR17+0x1b0], R3 ;  /* 0x0001b003ff0075a7 */ /* 0x000e640008021111 */
[----:B-1----:R-:W-:Y:S09]  /*4910*/  @!P1 BRA `(.L_x_94) ;  /* 0x0000005800849947 */ /* 0x002ff20003800000 */
.L_x_189:
[----:B------:R-:W-:Y:S01]  /*4920*/  @!UP1 UPRMT UR4, UR34, 0x654, UR4 ;  /* 0x0000065422049896 */ /* 0x000fe20008000004 */
[----:B------:R-:W-:Y:S01]  /*4930*/  UMOV UR5, 0xffff ;  /* 0x0000ffff00057882 */ /* 0x000fe20000000000 */
[----:B------:R-:W-:-:S07]  /*4940*/  UMOV UR6, 0x1 ;  /* 0x0000000100067882 */ /* 0x000fce0000000000 */
[----:B------:R-:W-:Y:S01]  /*4950*/  @!P0 SYNCS.ARRIVE.TRANS64.RED.A1T0 RZ, [UR4], RZ ;  /* 0x000000ffffff89a7 */ /* 0x000fe20008100404 */
[----:B------:R-:W-:Y:S01]  /*4960*/  NOP ;  /* 0x0000000000007918 */ /* 0x000fe20000000000 */
[----:B-1----:R-:W1:Y:S01]  /*4970*/  LDS R0, [UR8+0x14] ;  /* 0x00001408ff007984 */ /* 0x002e620008000800 */
[----:B------:R-:W-:-:S04]  /*4980*/  ULOP3.LUT UR4, UR32, 0xffff, URZ, 0xc0, !UPT ;  /* 0x0000ffff20047892 */ /* 0x000fc8000f8ec0ff */
[----:B------:R-:W-:-:S04]  /*4990*/  USHF.R.U32.HI UR4, URZ, 0x5, UR4 ;  /* 0x00000005ff047899 */ /* 0x000fc80008011604 */
[----:B------:R-:W-:Y:S02]  /*49a0*/  USHF.L.U32 UR5, UR5, UR4, URZ ;  /* 0x0000000405057299 */ /* 0x000fe400080006ff */
[----:B------:R-:W-:-:S04]  /*49b0*/  USHF.L.U32 UR4, UR6, UR4, URZ ;  /* 0x0000000406047299 */ /* 0x000fc800080006ff */
[----:B-1----:R-:W-:-:S04]  /*49c0*/  LOP3.LUT R0, R0, UR5, RZ, 0xc0, !PT ;  /* 0x0000000500007c12 */ /* 0x002fc8000f8ec0ff */
[----:B------:R-:W-:-:S13]  /*49d0*/  ISETP.NE.AND P0, PT, R0, UR5, PT ;  /* 0x0000000500007c0c */ /* 0x000fda000bf05270 */
[----:B------:R-:W-:Y:S05]  /*49e0*/  @P0 BRA `(.L_x_95) ;  /* 0x0000000000580947 */ /* 0x000fea0003800000 */
[----:B------:R-:W1:Y:S02]  /*49f0*/  LDS R0, [UR8+0x18] ;  /* 0x00001808ff007984 */ /* 0x000e640008000800 */
[----:B-1----:R-:W-:-:S04]  /*4a00*/  LOP3.LUT R0, R0, UR4, RZ, 0xc0, !PT ;  /* 0x0000000400007c12 */ /* 0x002fc8000f8ec0ff */
[----:B------:R-:W-:-:S13]  /*4a10*/  ISETP.NE.AND P0, PT, R0, UR4, PT ;  /* 0x0000000400007c0c */ /* 0x000fda000bf05270 */
[----:B------:R-:W-:Y:S05]  /*4a20*/  @P0 BRA `(.L_x_96) ;  /* 0x00000000003c0947 */ /* 0x000fea0003800000 */
[----:B------:R-:W1:Y:S01]  /*4a30*/  S2R R2, SR_LANEID ;  /* 0x0000000000027919 */ /* 0x000e620000000000 */
[----:B------:R-:W-:Y:S01]  /*4a40*/  ULOP3.LUT UR5, URZ, UR5, URZ, 0x33, !UPT ;  /* 0x00000005ff057292 */ /* 0x000fe2000f8e33ff */
[----:B------:R-:W-:Y:S01]  /*4a50*/  LOP3.LUT R4, RZ, UR4, RZ, 0x33, !PT ;  /* 0x00000004ff047c12 */ /* 0x000fe2000f8e33ff */
[----:B------:R-:W-:Y:S02]  /*4a60*/  VOTEU.ANY UR4, UPT, PT ;  /* 0x0000000000047886 */ /* 0x000fe400038e0100 */
[----:B------:R-:W-:Y:S01]  /*4a70*/  UFLO.U32 UR4, UR4 ;  /* 0x00000004000472bd */ /* 0x000fe200080e0000 */
[----:B------:R-:W2:Y:S01]  /*4a80*/  REDUX UR6, R4 ;  /* 0x00000000040673c4 */ /* 0x000ea20000000000 */
[----:B------:R-:W-:-:S06]  /*4a90*/  IMAD.U32 R0, RZ, RZ, UR5 ;  /* 0x00000005ff007e24 */ /* 0x000fcc000f8e00ff */
[----:B------:R4:W-:Y:S01]  /*4aa0*/  UTCATOMSWS.AND URZ, UR5 ;  /* 0x0000000500ff79e3 */ /* 0x0009e20008000000 */
[----:B------:R-:W3:Y:S01]  /*4ab0*/  REDUX UR7, R0 ;  /* 0x00000000000773c4 */ /* 0x000ee20000000000 */
[----:B-1----:R-:W-:Y:S01]  /*4ac0*/  ISETP.EQ.U32.AND P0, PT, R2, UR4, PT ;  /* 0x0000000402007c0c */ /* 0x002fe2000bf02070 */
[----:B--2---:R-:W-:Y:S01]  /*4ad0*/  IMAD.U32 R2, RZ, RZ, UR6 ;  /* 0x00000006ff027e24 */ /* 0x004fe2000f8e00ff */
[----:B---3--:R-:W-:-:S11]  /*4ae0*/  MOV R3, UR7 ;  /* 0x0000000700037c02 */ /* 0x008fd60008000f00 */
[----:B------:R4:W-:Y:S04]  /*4af0*/  @P0 ATOMS.AND RZ, [UR8+0x14], R3 ;  /* 0x00001403ffff098c */ /* 0x0009e8000a800008 */
[----:B------:R4:W-:Y:S01]  /*4b00*/  @P0 ATOMS.AND RZ, [UR8+0x18], R2 ;  /* 0x00001802ffff098c */ /* 0x0009e2000a800008 */
[----:B------:R-:W-:Y:S05]  /*4b10*/  BRA `(.L_x_97) ;  /* 0x0000000000147947 */ /* 0x000fea0003800000 */
.L_x_96:
[----:B------:R-:W-:Y:S02]  /*4b20*/  MOV R2, 0x4b40 ;  /* 0x00004b4000027802 */ /* 0x000fe40000000f00 */
[----:B---3-5:R-:W-:Y:S05]  /*4b30*/  CALL.REL.NOINC `($__internal_0_$__cuda_sm10x_tcgen05_guardrail_trap_col_being_dealloced_not_returned_by_alloc) ;  /* 0x0000005800d87944 */ /* 0x028fea0003c00000 */
[----:B------:R-:W-:Y:S05]  /*4b40*/  BRA `(.L_x_97) ;  /* 0x0000000000087947 */ /* 0x000fea0003800000 */
.L_x_95:
[----:B------:R-:W-:Y:S02]  /*4b50*/  MOV R2, 0x4b70 ;  /* 0x00004b7000027802 */ /* 0x000fe40000000f00 */
[----:B---3-5:R-:W-:Y:S05]  /*4b60*/  CALL.REL.NOINC `($__internal_2_$__cuda_sm10x_tcgen05_guardrail_trap_unallocated_columns_being_dealloced) ;  /* 0x0000005800e47944 */ /* 0x028fea0003c00000 */
.L_x_97:
[----:B------:R-:W-:Y:S01]  /*4b70*/  NOP ;  /* 0x0000000000007918 */ /* 0x000fe20000000000 */
[----:B----4-:R-:W-:Y:S05]  /*4b80*/  EXIT ;  /* 0x000000000000794d */ /* 0x010fea0003800000 */
.L_x_68:
[----:B------:R-:W-:-:S09]  /*4b90*/  UISETP.NE.OR UP0, UPT, UR25, 0x3, !UP4 ;  /* 0x000000031900788c */ /* 0x000fd2000e705670 */
[----:B------:R-:W-:Y:S05]  /*4ba0*/  BRA.U UP0, `(.L_x_98) ;  /* 0x0000000d007c7547 */ /* 0x000fea000b800000 */
[----:B------:R-:W2:Y:S01]  /*4bb0*/  LDCU UR32, c[0x0][0x370] ;  /* 0x00006e00ff2077ac */ /* 0x000ea20008000800 */
[----:B------:R-:W3:Y:S01]  /*4bc0*/  LDC.64 R16, c[0x0][0x348] ;  /* 0x0000d200ff107b82 */ /* 0x000ee20000000a00 */
[----:B------:R-:W-:Y:S02]  /*4bd0*/  HFMA2 R13, -RZ, RZ, 0, 0 ;  /* 0x00000000ff0d7431 */ /* 0x000fe400000001ff */
[----:B------:R-:W-:Y:S01]  /*4be0*/  IMAD.MOV.U32 R15, RZ, RZ, 0x1 ;  /* 0x00000001ff0f7424 */ /* 0x000fe200078e00ff */
[----:B------:R-:W2:Y:S01]  /*4bf0*/  LDCU.128 UR28, c[0x0][0xb10] ;  /* 0x00016200ff1c77ac */ /* 0x000ea20008000c00 */
[----:B------:R-:W-:Y:S01]  /*4c00*/  IMAD.MOV.U32 R14, RZ, RZ, RZ ;  /* 0x000000ffff0e7224 */ /* 0x000fe200078e00ff */
[----:B------:R-:W-:Y:S01]  /*4c10*/  MOV R7, 0x2000 ;  /* 0x0000200000077802 */ /* 0x000fe20000000f00 */
[----:B------:R-:W4:Y:S01]  /*4c20*/  LDCU UR27, c[0x0][0x374] ;  /* 0x00006e80ff1b77ac */ /* 0x000f220008000800 */
[----:B------:R-:W1:Y:S01]  /*4c30*/  LDC.64 R2, c[0x0][0x888] ;  /* 0x00022200ff027b82 */ /* 0x000e620000000a00 */
[----:B------:R-:W4:Y:S01]  /*4c40*/  LDCU UR15, c[0x0][0xb0c] ;  /* 0x00016180ff0f77ac */ /* 0x000f220008000800 */
[----:B------:R-:W3:Y:S06]  /*4c50*/  LDCU UR38, c[0x0][0xb20] ;  /* 0x00016400ff2677ac */ /* 0x000eec0008000800 */
[----:B------:R-:W1:Y:S01]  /*4c60*/  LDC.64 R4, c[0x0][0x890] ;  /* 0x00022400ff047b82 */ /* 0x000e620000000a00 */
[----:B------:R-:W3:Y:S01]  /*4c70*/  LDCU UR4, c[0x0][0xb30] ;  /* 0x00016600ff0477ac */ /* 0x000ee20008000800 */
[----:B------:R-:W-:Y:S01]  /*4c80*/  UMOV UR21, 0x400 ;  /* 0x0000040000157882 */ /* 0x000fe20000000000 */
[----:B--2---:R-:W-:-:S02]  /*4c90*/  UIMAD.WIDE.U32 UR6, UR32, UR28, URZ ;  /* 0x0000001c200672a5 */ /* 0x004fc4000f8e00ff */
[----:B----4-:R-:W-:Y:S02]  /*4ca0*/  UIMAD.WIDE.U32 UR8, UR27, UR31, URZ ;  /* 0x0000001f1b0872a5 */ /* 0x010fe4000f8e00ff */
[----:B------:R-:W-:Y:S02]  /*4cb0*/  ULEA UR21, UR46, UR21, 0x18 ;  /* 0x000000152e157291 */ /* 0x000fe4000f8ec0ff */
[----:B------:R-:W-:Y:S02]  /*4cc0*/  UPLOP3.LUT UP3, UPT, UPT, UPT, UPT, 0x40, 0x4 ;  /* 0x000000000004789c */ /* 0x000fe40003f6e870 */
[----:B------:R-:W-:Y:S01]  /*4cd0*/  UIADD3 UR33, UPT, UPT, UR21, 0x108, URZ ;  /* 0x0000010815217890 */ /* 0x000fe2000fffe0ff */
[----:B------:R-:W-:Y:S01]  /*4ce0*/  UMOV UR6, UR7 ;  /* 0x0000000700067c82 */ /* 0x000fe20008000000 */
[----:B------:R-:W-:Y:S01]  /*4cf0*/  UMOV UR34, UR9 ;  /* 0x0000000900227c82 */ /* 0x000fe20008000000 */
[----:B------:R-:W-:Y:S02]  /*4d00*/  UISETP.GE.AND UP0, UPT, UR42, 0x1, UPT ;  /* 0x000000012a00788c */ /* 0x000fe4000bf06270 */
[----:B------:R-:W-:Y:S01]  /*4d10*/  UISETP.NE.AND UP4, UPT, UR42, 0x1, UPT ;  /* 0x000000012a00788c */ /* 0x000fe2000bf85270 */
[----:B------:R-:W2:Y:S01]  /*4d20*/  LDCU.64 UR22, c[0x0][0xb28] ;  /* 0x00016500ff1677ac */ /* 0x000ea20008000a00 */
[----:B------:R-:W-:-:S02]  /*4d30*/  UISETP.NE.AND UP6, UPT, UR15, 0x1, UPT ;  /* 0x000000010f00788c */ /* 0x000fc4000bfc5270 */
[----:B------:R-:W-:Y:S02]  /*4d40*/  UISETP.NE.AND UP5, UPT, UR30, 0x1, UPT ;  /* 0x000000011e00788c */ /* 0x000fe4000bfa5270 */
[----:B------:R-:W-:Y:S02]  /*4d50*/  UIADD3 UR17, UPT, UPT, UR21, 0x100, URZ ;  /* 0x0000010015117890 */ /* 0x000fe4000fffe0ff */
[----:B------:R-:W-:Y:S02]  /*4d60*/  UPRMT UR33, UR46, 0x654, UR33 ;  /* 0x000006542e217896 */ /* 0x000fe40008000021 */
[----:B------:R-:W-:Y:S02]  /*4d70*/  USHF.R.U32.HI UR35, URZ, UR29, UR6 ;  /* 0x0000001dff237299 */ /* 0x000fe40008011606 */
[----:B---3--:R-:W-:Y:S02]  /*4d80*/  USHF.R.U32.HI UR34, URZ, UR38, UR34 ;  /* 0x00000026ff227299 */ /* 0x008fe40008011622 */
[----:B------:R-:W-:-:S11]  /*4d90*/  UISETP.NE.AND UP2, UPT, UR4, 0x1, UPT ;  /* 0x000000010400788c */ /* 0x000fd6000bf45270 */
.L_x_107:
[C---:B------:R-:W-:Y:S02]  /*4da0*/  LEA R12, R14.reuse, UR21, 0x3 ;  /* 0x000000150e0c7c11 */ /* 0x040fe4000f8e18ff */
[----:B------:R-:W-:Y:S02]  /*4db0*/  SHF.L.U32 R9, R13, 0x1f, RZ ;  /* 0x0000001f0d097819 */ /* 0x000fe400000006ff */
[----:B------:R-:W-:Y:S02]  /*4dc0*/  LEA R10, R14, UR21, 0x4 ;  /* 0x000000150e0a7c11 */ /* 0x000fe4000f8e20ff */
[----:B---3--:R-:W3:Y:S02]  /*4dd0*/  SYNCS.PHASECHK.TRANS64.TRYWAIT P0, [R12+URZ+0x130], R9 ;  /* 0x000130090c0075a7 */ /* 0x008ee400080011ff */
[----:B---3--:R-:W-:Y:S05]  /*4de0*/  @!P0 BRA `(.L_x_99) ;  /* 0x0000005400688947 */ /* 0x008fea0003800000 */
.L_x_190:
[----:B---3--:R-:W3:Y:S01]  /*4df0*/  LDS.128 R8, [R10+0x1c0] ;  /* 0x0001c0000a087984 */ /* 0x008ee20000000c00 */
[----:B------:R-:W-:Y:S01]  /*4e00*/  UISETP.GE.AND UP0, UPT, UR42, 0x1, UPT ;  /* 0x000000012a00788c */ /* 0x000fe2000bf06270 */
[----:B------:R-:W-:Y:S01]  /*4e10*/  @!PT LDS RZ, [RZ] ;  /* 0x00000000fffff984 */ /* 0x000fe20000000800 */
[----:B------:R-:W-:Y:S01]  /*4e20*/  @!PT LDS RZ, [RZ] ;  /* 0x00000000fffff984 */ /* 0x000fe20000000800 */
[----:B------:R-:W-:Y:S01]  /*4e30*/  @!PT LDS RZ, [RZ] ;  /* 0x00000000fffff984 */ /* 0x000fe20000000800 */
[----:B------:R-:W-:Y:S01]  /*4e40*/  @!PT LDS RZ, [RZ] ;  /* 0x00000000fffff984 */ /* 0x000fe20000000800 */
[----:B------:R4:W-:Y:S06]  /*4e50*/  MEMBAR.ALL.CTA ;  /* 0x0000000000007992 */ /* 0x0009ec0000008000 */
[----:B----4-:R-:W4:Y:S01]  /*4e60*/  FENCE.VIEW.ASYNC.S ;  /* 0x00000000000073c6 */ /* 0x010f220000000000 */
[----:B---3--:R-:W-:Y:S11]  /*4e70*/  LOP3.LUT P0, RZ, R10, 0x1, RZ, 0xc0, !PT ;  /* 0x000000010aff7812 */ /* 0x008ff6000780c0ff */
[----:B------:R-:W-:Y:S02]  /*4e80*/  @!UPT UIADD3 URZ, UPT, UPT, URZ, URZ, URZ ;  /* 0x000000fffffff290 */ /* 0x000fe4000fffe0ff */
[----:B----4-:R-:W-:Y:S01]  /*4e90*/  VOTEU.ANY UP1, P0 ;  /* 0x0000000000ff7886 */ /* 0x010fe20000020100 */
[----:B------:R-:W-:Y:S11]  /*4ea0*/  PLOP3.LUT P0, PT, PT, PT, UP1, 0x80, 0x8 ;  /* 0x000000000008781c */ /* 0x000ff60003f0f018 */
[----:B------:R-:W-:Y:S02]  /*4eb0*/  @!UPT UIADD3 URZ, UPT, UPT, URZ, URZ, URZ ;  /* 0x000000fffffff290 */ /* 0x000fe4000fffe0ff */
[----:B------:R-:W-:Y:S02]  /*4ec0*/  @P0 SHF.R.U32.HI R0, RZ, 0x10, R9 ;  /* 0x00000010ff000819 */ /* 0x000fe40000011609 */
[----:B------:R-:W-:Y:S02]  /*4ed0*/  @P0 MOV R6, R8 ;  /* 0x0000000800060202 */ /* 0x000fe40000000f00 */
[----:B------:R-:W-:Y:S01]  /*4ee0*/  @P0 R2UR UR4, R0 ;  /* 0x00000000000402ca */ /* 0x000fe200000e0000 */
[----:B------:R-:W-:Y:S01]  /*4ef0*/  VIADD R0, R12, 0x140 ;  /* 0x000001400c007836 */ /* 0x000fe20000000000 */
[----:B------:R-:W-:Y:S02]  /*4f00*/  @P0 LOP3.LUT R8, R9, 0xffff, RZ, 0xc0, !PT ;  /* 0x0000ffff09080812 */ /* 0x000fe400078ec0ff */
[----:B------:R-:W-:Y:S02]  /*4f10*/  @P0 R2UR UR6, R6 ;  /* 0x00000000060602ca */ /* 0x000fe400000e0000 */
[----:B------:R-:W-:Y:S02]  /*4f20*/  PRMT R0, RZ, 0x654, R0 ;  /* 0x00000654ff007816 */ /* 0x000fe40000000000 */
[----:B------:R-:W-:Y:S02]  /*4f30*/  @P0 R2UR UR5, R8 ;  /* 0x00000000080502ca */ /* 0x000fe400000e0000 */
[----:B------:R3:W-:Y:S03]  /*4f40*/  SYNCS.ARRIVE.TRANS64.RED.A1T0 RZ, [R0+URZ], RZ ;  /* 0x000000ff00ff79a7 */ /* 0x0007e600081004ff */
[----:B------:R-:W-:Y:S04]  /*4f50*/  @UP1 UMOV UR26, UR4 ;  /* 0x00000004001a1c82 */ /* 0x000fe80008000000 */
[----:B------:R-:W-:Y:S04]  /*4f60*/  @UP1 UMOV UR14, UR6 ;  /* 0x00000006000e1c82 */ /* 0x000fe80008000000 */
[----:B------:R-:W-:Y:S01]  /*4f70*/  @UP1 UMOV UR13, UR5 ;  /* 0x00000005000d1c82 */ /* 0x000fe20008000000 */
[----:B------:R-:W-:Y:S05]  /*4f80*/  BRA.U !UP0, `(.L_x_100) ;  /* 0x0000000108a47547 */ /* 0x000fea000b800000 */
[----:B------:R-:W-:Y:S02]  /*4f90*/  UIMAD.WIDE.U32 UR8, UR13, UR31, URZ ;  /* 0x0000001f0d0872a5 */ /* 0x000fe4000f8e00ff */
[----:B------:R-:W-:Y:S02]  /*4fa0*/  UIMAD.WIDE.U32 UR10, UR14, UR28, URZ ;  /* 0x0000001c0e0a72a5 */ /* 0x000fe4000f8e00ff */
[----:B------:R-:W-:Y:S02]  /*4fb0*/  USEL UR4, UR27, UR34, !UP5 ;  /* 0x000000221b047287 */ /* 0x000fe4000e800000 */
[----:B------:R-:W-:Y:S02]  /*4fc0*/  USEL UR7, UR32, UR35, !UP6 ;  /* 0x0000002320077287 */ /* 0x000fe4000f000000 */
[----:B--2---:R-:W-:Y:S02]  /*4fd0*/  UIMAD.WIDE.U32 UR18, UR4, UR22, URZ ;  /* 0x00000016041272a5 */ /* 0x004fe4000f8e00ff */
[----:B------:R-:W-:Y:S01]  /*4fe0*/  UIMAD.WIDE.U32 UR24, UR7, UR22, URZ ;  /* 0x00000016071872a5 */ /* 0x000fe2000f8e00ff */
[----:B------:R-:W-:Y:S02]  /*4ff0*/  UMOV UR5, UR9 ;  /* 0x0000000900057c82 */ /* 0x000fe40008000000 */
[----:B------:R-:W-:Y:S03]  /*5000*/  USHF.R.U32.HI UR6, URZ, UR38, UR5 ;  /* 0x00000026ff067299 */ /* 0x000fe60008011605 */
[----:B------:R-:W-:Y:S01]  /*5010*/  UMOV UR5, UR11 ;  /* 0x0000000b00057c82 */ /* 0x000fe20008000000 */
[----:B------:R-:W-:Y:S02]  /*5020*/  USEL UR6, UR13, UR6, !UP5 ;  /* 0x000000060d067287 */ /* 0x000fe4000e800000 */
[----:B------:R-:W-:Y:S02]  /*5030*/  USHF.R.U32.HI UR8, URZ, UR29, UR5 ;  /* 0x0000001dff087299 */ /* 0x000fe40008011605 */
[----:B------:R-:W-:Y:S01]  /*5040*/  UIMAD.WIDE.U32 UR10, UR6, UR22, URZ ;  /* 0x00000016060a72a5 */ /* 0x000fe2000f8e00ff */
[----:B------:R-:W-:Y:S02]  /*5050*/  UMOV UR5, UR19 ;  /* 0x0000001300057c82 */ /* 0x000fe40008000000 */
[----:B------:R-:W-:Y:S03]  /*5060*/  @UP4 USHF.R.U32.HI UR4, URZ, UR23, UR5 ;  /* 0x00000017ff044299 */ /* 0x000fe60008011605 */
[----:B------:R-:W-:Y:S01]  /*5070*/  UMOV UR5, UR25 ;  /* 0x0000001900057c82 */ /* 0x000fe20008000000 */
[----:B------:R-:W-:Y:S02]  /*5080*/  UIMAD UR4, UR42, UR4, URZ ;  /* 0x000000042a0472a4 */ /* 0x000fe4000f8e02ff */
[----:B------:R-:W-:Y:S02]  /*5090*/  @UP4 USHF.R.U32.HI UR7, URZ, UR23, UR5 ;  /* 0x00000017ff074299 */ /* 0x000fe40008011605 */
[----:B------:R-:W-:Y:S02]  /*50a0*/  USEL UR5, UR14, UR8, !UP6 ;  /* 0x000000080e057287 */ /* 0x000fe4000f000000 */
[----:B------:R-:W-:Y:S02]  /*50b0*/  UIMAD UR8, UR42, UR7, URZ ;  /* 0x000000072a0872a4 */ /* 0x000fe4000f8e02ff */
[----:B------:R-:W-:Y:S03]  /*50c0*/  UISETP.GE.AND UP0, UPT, UR6, UR4, UPT ;  /* 0x000000040600728c */ /* 0x000fe6000bf06270 */
[----:B------:R-:W-:Y:S01]  /*50d0*/  UMOV UR4, UR11 ;  /* 0x0000000b00047c82 */ /* 0x000fe20008000000 */
[----:B------:R-:W-:Y:S02]  /*50e0*/  UISETP.GE.OR UP0, UPT, UR5, UR8, UP0 ;  /* 0x000000080500728c */ /* 0x000fe40008706670 */
[----:B------:R-:W-:Y:S02]  /*50f0*/  USHF.R.U32.HI UR4, URZ, UR23, UR4 ;  /* 0x00000017ff047299 */ /* 0x000fe40008011604 */
[----:B------:R-:W-:Y:S02]  /*5100*/  UIMAD.WIDE.U32 UR8, UR5, UR22, URZ ;  /* 0x00000016050872a5 */ /* 0x000fe4000f8e00ff */
[----:B------:R-:W-:Y:S04]  /*5110*/  USEL UR10, UR6, UR4, !UP4 ;  /* 0x00000004060a7287 */ /* 0x000fe8000e000000 */
[----:B------:R-:W-:Y:S01]  /*5120*/  UIADD3 UR11, UPT, UPT, -UR10, URZ, URZ ;  /* 0x000000ff0a0b7290 */ /* 0x000fe2000fffe1ff */
[----:B------:R-:W-:Y:S02]  /*5130*/  @!UP0 UMOV UR4, UR9 ;  /* 0x0000000900048c82 */ /* 0x000fe40008000000 */
[----:B------:R-:W-:Y:S02]  /*5140*/  @!UP0 USHF.R.U32.HI UR4, URZ, UR23, UR4 ;  /* 0x00000017ff048299 */ /* 0x000fe40008011604 */
[----:B------:R-:W-:Y:S02]  /*5150*/  UIMAD UR8, UR42, UR11, UR6 ;  /* 0x0000000b2a0872a4 */ /* 0x000fe4000f8e0206 */
[----:B------:R-:W-:Y:S04]  /*5160*/  @!UP0 USEL UR4, UR5, UR4, !UP4 ;  /* 0x0000000405048287 */ /* 0x000fe8000e000000 */
[----:B------:R-:W-:Y:S02]  /*5170*/  @!UP0 UIMAD UR8, UR7, UR8, UR4 ;  /* 0x00000008070882a4 */ /* 0x000fe4000f8e0204 */
[----:B------:R-:W-:Y:S02]  /*5180*/  @!UP0 UIADD3 UR9, UPT, UPT, UR10, -UR4, URZ ;  /* 0x800000040a098290 */ /* 0x000fe4000fffe0ff */
[----:B------:R-:W-:Y:S02]  /*5190*/  UIADD3 UR4, UPT, UPT, -UR5, URZ, URZ ;  /* 0x000000ff05047290 */ /* 0x000fe4000fffe1ff */
[----:B------:R-:W-:Y:S02]  /*51a0*/  UIADD3 UR7, UPT, UPT, -UR6, URZ, URZ ;  /* 0x000000ff06077290 */ /* 0x000fe4000fffe1ff */
[----:B------:R-:W-:Y:S02]  /*51b0*/  @!UP0 UIMAD UR6, UR9, UR42, UR5 ;  /* 0x0000002a090682a4 */ /* 0x000fe4000f8e0205 */
[----:B------:R-:W-:Y:S02]  /*51c0*/  UIMAD UR14, UR15, UR4, UR14 ;  /* 0x000000040f0e72a4 */ /* 0x000fe4000f8e020e */
[----:B------:R-:W-:Y:S01]  /*51d0*/  UIMAD UR13, UR30, UR7, UR13 ;  /* 0x000000071e0d72a4 */ /* 0x000fe2000f8e020d */
[----:B------:R-:W-:Y:S02]  /*51e0*/  @!UP0 UMOV UR5, UR8 ;  /* 0x0000000800058c82 */ /* 0x000fe40008000000 */
[----:B------:R-:W-:Y:S02]  /*51f0*/  UIMAD UR14, UR5, UR15, UR14 ;  /* 0x0000000f050e72a4 */ /* 0x000fe4000f8e020e */
[----:B------:R-:W-:Y:S11]  /*5200*/  UIMAD UR13, UR6, UR30, UR13 ;  /* 0x0000001e060d72a4 */ /* 0x000ff6000f8e020d */
[----:B------:R-:W-:Y:S01]  /*5210*/  @!UPT UIADD3 URZ, UPT, UPT, URZ, URZ, URZ ;  /* 0x000000fffffff290 */ /* 0x000fe2000fffe0ff */
.L_x_100:
[----:B------:R-:W4:Y:S01]  /*5220*/  @!UP2 LDCU.128 UR8, c[0x0][0xb10] ;  /* 0x00016200ff08a7ac */ /* 0x000f220008000c00 */
[C---:B-1----:R-:W-:Y:S02]  /*5230*/  ISETP.NE.U32.AND P1, PT, R4.reuse, RZ, PT ;  /* 0x000000ff0400720c */ /* 0x042fe40003f25070 */
[----:B------:R-:W-:Y:S02]  /*5240*/  ISETP.NE.U32.AND P0, PT, R4, RZ, PT ;  /* 0x000000ff0400720c */ /* 0x000fe40003f05070 */
[C---:B------:R-:W-:Y:S02]  /*5250*/  ISETP.NE.AND.EX P1, PT, R5.reuse, RZ, PT, P1 ;  /* 0x000000ff0500720c */ /* 0x040fe40003f25310 */
[----:B------:R-:W-:Y:S01]  /*5260*/  ISETP.NE.AND.EX P0, PT, R5, RZ, PT, P0 ;  /* 0x000000ff0500720c */ /* 0x000fe20003f05300 */
[----:B------:R-:W1:Y:S01]  /*5270*/  @!UP2 LDCU UR5, c[0x0][0xb0c] ;  /* 0x00016180ff05a7ac */ /* 0x000e620008000800 */
[----:B------:R-:W-:Y:S01]  /*5280*/  SHF.L.U32 R9, R15, 0x1f, RZ ;  /* 0x0000001f0f097819 */ /* 0x000fe200000006ff */
[----:B------:R-:W-:Y:S02]  /*5290*/  USHF.L.U32 UR19, UR16, 0x7, URZ ;  /* 0x0000000710137899 */ /* 0x000fe400080006ff */
[----:B------:R-:W-:Y:S02]  /*52a0*/  USHF.L.U32 UR18, UR20, 0x7, URZ ;  /* 0x0000000714127899 */ /* 0x000fe400080006ff */
[----:B----4-:R-:W-:Y:S07]  /*52b0*/  UIMAD.WIDE.U32 UR6, UR14, UR8, URZ ;  /* 0x000000080e0672a5 */ /* 0x010fee000f8e00ff */
[----:B------:R-:W-:Y:S01]  /*52c0*/  @!UP2 UMOV UR4, UR7 ;  /* 0x000000070004ac82 */ /* 0x000fe20008000000 */
[----:B-1----:R-:W-:Y:S02]  /*52d0*/  @!UP2 UISETP.NE.AND UP0, UPT, UR5, 0x1, UPT ;  /* 0x000000010500a88c */ /* 0x002fe4000bf05270 */
[----:B------:R-:W-:Y:S02]  /*52e0*/  @!UP2 USHF.R.U32.HI UR4, URZ, UR9, UR4 ;  /* 0x00000009ff04a299 */ /* 0x000fe40008011604 */
[----:B------:R-:W-:Y:S02]  /*52f0*/  UIMAD.WIDE.U32 UR6, UR13, UR11, URZ ;  /* 0x0000000b0d0672a5 */ /* 0x000fe4000f8e00ff */
[----:B------:R-:W-:Y:S02]  /*5300*/  @!UP2 USEL UR8, UR14, UR4, !UP0 ;  /* 0x000000040e08a287 */ /* 0x000fe4000c000000 */
[----:B------:R-:W-:Y:S03]  /*5310*/  @!UP2 UISETP.NE.AND UP0, UPT, UR10, 0x1, UPT ;  /* 0x000000010a00a88c */ /* 0x000fe6000bf05270 */
[----:B------:R-:W-:Y:S02]  /*5320*/  @!UP2 UMOV UR6, UR7 ;  /* 0x000000070006ac82 */ /* 0x000fe40008000000 */
[----:B------:R-:W1:Y:S02]  /*5330*/  @!UP2 LDCU UR4, c[0x0][0xb20] ;  /* 0x00016400ff04a7ac */ /* 0x000e640008000800 */
[----:B-1----:R-:W-:Y:S04]  /*5340*/  @!UP2 USHF.R.U32.HI UR6, URZ, UR4, UR6 ;  /* 0x00000004ff06a299 */ /* 0x002fe80008011606 */
[----:B------:R-:W-:Y:S04]  /*5350*/  @!UP2 USEL UR6, UR13, UR6, !UP0 ;  /* 0x000000060d06a287 */ /* 0x000fe8000c000000 */
[----:B------:R-:W-:Y:S02]  /*5360*/  @!UP2 UIADD3 UR4, UPT, UPT, -UR8, UR6, URZ ;  /* 0x000000060804a290 */ /* 0x000fe4000fffe1ff */
[----:B------:R-:W-:Y:S02]  /*5370*/  @!UP2 UIADD3 UR6, UPT, UPT, UR8, -UR6, URZ ;  /* 0x800000060806a290 */ /* 0x000fe4000fffe0ff */
[----:B------:R-:W-:Y:S02]  /*5380*/  @!UP2 UIMAD UR14, UR4, UR5, UR14 ;  /* 0x00000005040ea2a4 */ /* 0x000fe4000f8e020e */
[----:B------:R-:W-:Y:S01]  /*5390*/  @!UP2 UIMAD UR13, UR6, UR10, UR13 ;  /* 0x0000000a060da2a4 */ /* 0x000fe2000f8e020d */
[----:B------:R-:W-:Y:S11]  /*53a0*/  BRA.U UP3, `(.L_x_101) ;  /* 0x0000000103107547 */ /* 0x000ff6000b800000 */
[----:B---3--:R-:W-:Y:S04]  /*53b0*/  MOV R0, UR37 ;  /* 0x0000002500007c02 */ /* 0x008fe80008000f00 */
[----:B------:R-:W-:Y:S04]  /*53c0*/  SHF.L.U32 R11, R0, 0x1f, RZ ;  /* 0x0000001f000b7819 */ /* 0x000fe800000006ff */
[----:B------:R-:W1:Y:S02]  /*53d0*/  SYNCS.PHASECHK.TRANS64.TRYWAIT P2, [UR21+0x128], R11 ;  /* 0x0001280bff0075a7 */ /* 0x000e640008041115 */
[----:B-1----:R-:W-:Y:S05]  /*53e0*/  @!P2 BRA `(.L_x_102) ;  /* 0x0000004c00fca947 */ /* 0x002fea0003800000 */
.L_x_101:
[----:B------:R-:W-:Y:S05]  /*53f0*/  @!P1 BRA `(.L_x_103) ;  /* 0x0000000000309947 */ /* 0x000fea0003800000 */
[----:B------:R-:W-:Y:S01]  /*5400*/  ISETP.NE.U32.AND P1, PT, R2, RZ, PT ;  /* 0x000000ff0200720c */ /* 0x000fe20003f25070 */
[----:B------:R-:W4:Y:S01]  /*5410*/  LDCU.64 UR4, c[0x0][0x358] ;  /* 0x00006b00ff0477ac */ /* 0x000f220008000a00 */
[----:B------:R-:W-:Y:S02]  /*5420*/  IMAD.MOV.U32 R144, RZ, RZ, 0x1 ;  /* 0x00000001ff907424 */ /* 0x000fe400078e00ff */
[----:B------:R-:W-:Y:S11]  /*5430*/  ISETP.NE.AND.EX P1, PT, R3, RZ, PT, P1 ;  /* 0x000000ff0300720c */ /* 0x000ff60003f25310 */
[----:B------:R-:W-:Y:S02]  /*5440*/  @!UPT UIADD3 URZ, UPT, UPT, URZ, URZ, URZ ;  /* 0x000000fffffff290 */ /* 0x000fe4000fffe0ff */
[----:B-1----:R-:W1:Y:S01]  /*5450*/  @P1 LDC.64 R10, c[0x0][0x888] ;  /* 0x00022200ff0a1b82 */ /* 0x002e620000000a00 */
[----:B---3--:R-:W-:Y:S04]  /*5460*/  @P1 IMAD R0, R4, UR36, RZ ;  /* 0x0000002404001c24 */ /* 0x008fe8000f8e02ff */
[----:B-1----:R-:W-:Y:S04]  /*5470*/  @P1 IMAD.WIDE R10, R0, 0x4, R10 ;  /* 0x00000004000a1825 */ /* 0x002fe800078e020a */
[----:B------:R-:W-:Y:S01]  /*5480*/  HFMA2 R0, -RZ, RZ, 0, 5.9604644775390625e-08 ;  /* 0x00000001ff007431 */ /* 0x000fe200000001ff */
[----:B----45:R4:W5:Y:S04]  /*5490*/  @P1 LDG.E R72, desc[UR4][R10.64] ;  /* 0x000000040a481981 */ /* 0x030968000c1e1900 */
[----:B------:R-:W-:Y:S01]  /*54a0*/  @!P1 PRMT R144, R0, 0x7610, R144 ;  /* 0x0000761000909816 */ /* 0x000fe20000000090 */
[----:B----4-:R-:W1:Y:S06]  /*54b0*/  @!P1 LDC R72, c[0x0][0x880] ;  /* 0x00022000ff489b82 */ /* 0x010e6c0000000800 */
.L_x_103:
[----:B-1---5:R-:W-:Y:S01]  /*54c0*/  @!P0 ISETP.EQ.AND P1, PT, R72, RZ, PT ;  /* 0x000000ff4800820c */ /* 0x022fe20003f22270 */
[----:B------:R-:W-:Y:S01]  /*54d0*/  @!UPT UIADD3 URZ, UPT, UPT, URZ, URZ, URZ ;  /* 0x000000fffffff290 */ /* 0x000fe2000fffe0ff */
[----:B------:R-:W-:Y:S11]  /*54e0*/  @!P0 BRA `(.L_x_104) ;  /* 0x0000000000188947 */ /* 0x000ff60003800000 */
[----:B------:R-:W-:Y:S02]  /*54f0*/  LOP3.LUT P0, RZ, R144, 0xff, RZ, 0xc0, !PT ;  /* 0x000000ff90ff7812 */ /* 0x000fe4000780c0ff */
[----:B------:R-:W-:Y:S04]  /*5500*/  ISETP.NE.U32.AND P1, PT, R2, RZ, PT ;  /* 0x000000ff0200720c */ /* 0x000fe80003f25070 */
[----:B------:R-:W-:Y:S04]  /*5510*/  ISETP.NE.AND.EX P1, PT, R3, RZ, PT, P1 ;  /* 0x000000ff0300720c */ /* 0x000fe80003f25310 */
[----:B------:R-:W-:Y:S03]  /*5520*/  PLOP3.LUT P1, PT, P1, PT, PT, 0x8, 0x80 ;  /* 0x000000000080781c */ /* 0x000fe60000f2e170 */
[----:B------:R-:W-:Y:S11]  /*5530*/  @P0 ISETP.EQ.AND P1, PT, R72, RZ, PT ;  /* 0x000000ff4800020c */ /* 0x000ff60003f22270 */
[----:B------:R-:W-:Y:S02]  /*5540*/  @!UPT UIADD3 URZ, UPT, UPT, URZ, URZ, URZ ;  /* 0x000000fffffff290 */ /* 0x000fe4000fffe0ff */
.L_x_104:
[----:B------:R-:W1:Y:S01]  /*5550*/  SYNCS.PHASECHK.TRANS64.TRYWAIT P2, [UR21+0x110], R9 ;  /* 0x00011009ff0075a7 */ /* 0x000e620008041115 */
[----:B------:R-:W-:Y:S04]  /*5560*/  ELECT P0, URZ, PT ;  /* 0x0000000000ff782f */ /* 0x000fe80003800000 */
[----:B------:R-:W-:Y:S11]  /*5570*/  PLOP3.LUT P1, PT, P1, P0, PT, 0xf2, 0x2f ;  /* 0x00000000002f781c */ /* 0x000ff60000f21e72 */
[----:B------:R-:W-:Y:S02]  /*5580*/  @!UPT UIADD3 URZ, UPT, UPT, URZ, URZ, URZ ;  /* 0x000000fffffff290 */ /* 0x000fe4000fffe0ff */
[----:B------:R-:W-:Y:S05]  /*5590*/  @!P1 IADD3 R8, P0, PT, R16, 0x580, RZ ;  /* 0x0000058010089810 */ /* 0x000fea0007f1e0ff */
[----:B------:R-:W-:Y:S01]  /*55a0*/  @!P1 IMAD.X R6, RZ, RZ, R17, P0 ;  /* 0x000000ffff069224 */ /* 0x000fe200000e0611 */
[----:B-1----:R-:W-:Y:S07]  /*55b0*/  @!P2 BRA `(.L_x_105) ;  /* 0x0000004c00a0a947 */ /* 0x002fee0003800000 */
.L_x_193:
[----:B------:R-:W-:Y:S01]  /*55c0*/  @!P1 R2UR UR5, R8 ;  /* 0x00000000080592ca */ /* 0x000fe200000e0000 */
[----:B------:R-:W-:Y:S01]  /*55d0*/  VOTEU.ALL UP0, P1 ;  /* 0x0000000000ff7886 */ /* 0x000fe20000800000 */
[----:B------:R-:W-:Y:S01]  /*55e0*/  @!P1 R2UR UR4, R6 ;  /* 0x00000000060492ca */ /* 0x000fe200000e0000 */
[----:B-1-3--:R-:W-:Y:S01]  /*55f0*/  @!P1 IMAD.MOV.U32 R0, RZ, RZ, 0x2000 ;  /* 0x00002000ff009424 */ /* 0x00afe200078e00ff */
[----:B------:R-:W-:Y:S01]  /*5600*/  UMOV UR8, 0x0 ;  /* 0x0000000000087882 */ /* 0x000fe20000000000 */
[----:B------:R-:W-:Y:S01]  /*5610*/  UMOV UR9, 0x10000000 ;  /* 0x1000000000097882 */ /* 0x000fe20000000000 */
[----:B------:R-:W-:Y:S01]  /*5620*/  @!UP0 UIADD3 UR16, UPT, UPT, UR21, 0x200, URZ ;  /* 0x0000020015108890 */ /* 0x000fe2000fffe0ff */
[----:B------:R-:W-:Y:S01]  /*5630*/  VIADD R14, R14, 0x1 ;  /* 0x000000010e0e7836 */ /* 0x000fe20000000000 */
[----:B------:R-:W-:Y:S01]  /*5640*/  VOTEU.ALL UP0, P1 ;  /* 0x0000000000ff7886 */ /* 0x000fe20000800000 */
[----:B------:R-:W-:Y:S01]  /*5650*/  UMOV UR20, UR36 ;  /* 0x0000002400147c82 */ /* 0x000fe20008000000 */
[----:B------:R-:W-:Y:S03]  /*5660*/  UPRMT UR6, UR46, 0x654, UR17 ;  /* 0x000006542e067896 */ /* 0x000fe60008000011 */
[----:B------:R-:W-:Y:S02]  /*5670*/  IMAD.U32 R10, RZ, RZ, UR5 ;  /* 0x00000005ff0a7e24 */ /* 0x000fe4000f8e00ff */
[----:B------:R-:W-:Y:S03]  /*5680*/  IMAD.U32 R11, RZ, RZ, UR4 ;  /* 0x00000004ff0b7e24 */ /* 0x000fe6000f8e00ff */
[----:B------:R-:W-:Y:S02]  /*5690*/  @!P1 R2UR UR4, R10 ;  /* 0x000000000a0492ca */ /* 0x000fe400000e0000 */
[----:B------:R-:W-:Y:S11]  /*56a0*/  @!P1 R2UR UR5, R11 ;  /* 0x000000000b0592ca */ /* 0x000ff600000e0000 */
[----:B------:R-:W-:Y:S02]  /*56b0*/  @!UPT UIADD3 URZ, UPT, UPT, URZ, URZ, URZ ;  /* 0x000000fffffff290 */ /* 0x000fe4000fffe0ff */
[----:B------:R1:W-:Y:S01]  /*56c0*/  @!UP0 UTMALDG.3D [UR16], [UR4], desc[UR8] ;  /* 0x00000810040085b4 */ /* 0x0003e20008011000 */
[----:B------:R1:W-:Y:S01]  /*56d0*/  @!P1 SYNCS.ARRIVE.TRANS64.RED.A0TR RZ, [UR21+0x100], R0 ;  /* 0x00010000ffff99a7 */ /* 0x0003e20008300415 */
[----:B------:R-:W-:Y:S01]  /*56e0*/  SYNCS.ARRIVE.TRANS64.RED.A1T0 RZ, [UR6], RZ ;  /* 0x000000ffffff79a7 */ /* 0x000fe20008100406 */
[----:B------:R-:W3:Y:S02]  /*56f0*/  SYNCS.PHASECHK.TRANS64.TRYWAIT P0, [UR21+0x118], R9 ;  /* 0x00011809ff0075a7 */ /* 0x000ee40008001115 */
[----:B-1-3--:R-:W-:Y:S05]  /*5700*/  @!P0 BRA `(.L_x_106) ;  /* 0x0000004c00648947 */ /* 0x00afea0003800000 */
.L_x_195:
[----:B------:R-:W-:Y:S01]  /*5710*/  @!P1 IADD3 R6, P0, PT, R16, 0x580, RZ ;  /* 0x0000058010069810 */ /* 0x000fe20007f1e0ff */
[----:B------:R-:W-:Y:S01]  /*5720*/  VOTEU.ALL UP0, P1 ;  /* 0x0000000000ff7886 */ /* 0x000fe20000800000 */
[----:B------:R-:W-:Y:S01]  /*5730*/  UMOV UR6, 0x0 ;  /* 0x0000000000067882 */ /* 0x000fe20000000000 */
[----:B------:R-:W-:Y:S01]  /*5740*/  UMOV UR7, 0x10000000 ;  /* 0x1000000000077882 */ /* 0x000fe20000000000 */
[----:B------:R-:W-:Y:S01]  /*5750*/  @!P1 R2UR UR5, R6 ;  /* 0x00000000060592ca */ /* 0x000fe200000e0000 */
[----:B-1----:R-:W-:Y:S01]  /*5760*/  @!P1 IMAD.X R0, RZ, RZ, R17, P0 ;  /* 0x000000ffff009224 */ /* 0x002fe200000e0611 */
[----:B------:R-:W-:Y:S01]  /*5770*/  @!UP0 UIADD3 UR10, UPT, UPT, UR18, 0x40, URZ ;  /* 0x00000040120a8890 */ /* 0x000fe2000fffe0ff */
[----:B------:R-:W-:Y:S01]  /*5780*/  ISETP.NE.AND P0, PT, R14, 0x2, PT ;  /* 0x000000020e00780c */ /* 0x000fe20003f05270 */
[----:B------:R-:W-:Y:S01]  /*5790*/  @!UP0 UIADD3 UR8, UPT, UPT, UR21, 0x2200, URZ ;  /* 0x0000220015088890 */ /* 0x000fe2000fffe0ff */
[----:B------:R-:W-:Y:S01]  /*57a0*/  LOP3.LUT R15, R15, 0x1, RZ, 0x3c, !PT ;  /* 0x000000010f0f7812 */ /* 0x000fe200078e3cff */
[----:B------:R-:W-:Y:S01]  /*57b0*/  @!UP0 UIADD3 UR9, UPT, UPT, UR21, 0x108, URZ ;  /* 0x0000010815098890 */ /* 0x000fe2000fffe0ff */
[----:B------:R-:W-:Y:S01]  /*57c0*/  @!P1 R2UR UR4, R0 ;  /* 0x00000000000492ca */ /* 0x000fe200000e0000 */
[----:B------:R-:W-:Y:S01]  /*57d0*/  VOTEU.ALL UP0, P1 ;  /* 0x0000000000ff7886 */ /* 0x000fe20000800000 */
[----:B------:R-:W-:Y:S01]  /*57e0*/  UMOV UR11, UR19 ;  /* 0x00000013000b7c82 */ /* 0x000fe20008000000 */
[----:B------:R-:W-:Y:S01]  /*57f0*/  UMOV UR12, UR36 ;  /* 0x00000024000c7c82 */ /* 0x000fe20008000000 */
[----:B------:R-:W-:Y:S01]  /*5800*/  SEL R0, RZ, 0x1, P0 ;  /* 0x00000001ff007807 */ /* 0x000fe20000000000 */
[----:B------:R-:W-:Y:S01]  /*5810*/  UIADD3 UR20, UPT, UPT, UR13, UR61, URZ ;  /* 0x0000003d0d147290 */ /* 0x000fe2000fffe0ff */
[----:B------:R-:W-:Y:S01]  /*5820*/  IMAD.U32 R8, RZ, RZ, UR5 ;  /* 0x00000005ff087e24 */ /* 0x000fe2000f8e00ff */
[----:B------:R-:W-:Y:S01]  /*5830*/  SEL R14, R14, RZ, P0 ;  /* 0x000000ff0e0e7207 */ /* 0x000fe20000000000 */
[----:B------:R-:W-:Y:S01]  /*5840*/  UIADD3 UR16, UPT, UPT, UR14, UR62, URZ ;  /* 0x0000003e0e107290 */ /* 0x000fe2000fffe0ff */
[----:B------:R-:W-:Y:S01]  /*5850*/  LOP3.LUT R13, R13, R0, RZ, 0x3c, !PT ;  /* 0x000000000d0d7212 */ /* 0x000fe200078e3cff */
[----:B------:R-:W-:Y:S01]  /*5860*/  UPLOP3.LUT UP3, UPT, UPT, UPT, UPT, 0x80, 0x8 ;  /* 0x000000000008789c */ /* 0x000fe20003f6f070 */
[----:B------:R-:W-:Y:S02]  /*5870*/  UMOV UR36, UR26 ;  /* 0x0000001a00247c82 */ /* 0x000fe40008000000 */
[----:B------:R-:W-:Y:S01]  /*5880*/  IMAD.U32 R9, RZ, RZ, UR4 ;  /* 0x00000004ff097e24 */ /* 0x000fe2000f8e00ff */
[----:B------:R-:W-:Y:S04]  /*5890*/  @!P1 R2UR UR4, R8 ;  /* 0x00000000080492ca */ /* 0x000fe800000e0000 */
[----:B------:R-:W-:Y:S11]  /*58a0*/  @!P1 R2UR UR5, R9 ;  /* 0x00000000090592ca */ /* 0x000ff600000e0000 */
[----:B------:R-:W-:Y:S02]  /*58b0*/  @!UPT UIADD3 URZ, UPT, UPT, URZ, URZ, URZ ;  /* 0x000000fffffff290 */ /* 0x000fe4000fffe0ff */
[----:B------:R3:W-:Y:S01]  /*58c0*/  @!UP0 UTMALDG.3D [UR8], [UR4], desc[UR6] ;  /* 0x00000608040085b4 */ /* 0x0007e20008011000 */
[----:B------:R3:W-:Y:S01]  /*58d0*/  @!P1 SYNCS.ARRIVE.TRANS64.RED.A0TR RZ, [UR21+0x108], R7 ;  /* 0x00010807ffff99a7 */ /* 0x0007e20008300415 */
[----:B------:R-:W-:Y:S01]  /*58e0*/  SYNCS.ARRIVE.TRANS64.RED.A1T0 RZ, [UR33], RZ ;  /* 0x000000ffffff79a7 */ /* 0x000fe20008100421 */
[----:B------:R-:W-:Y:S05]  /*58f0*/  BRA.U UP1, `(.L_x_107) ;  /* 0xfffffff501287547 */ /* 0x000fea000b83ffff */
[----:B------:R-:W-:-:S04]  /*5900*/  SHF.L.U32 R3, R15, 0x1f, RZ ;  /* 0x0000001f0f037819 */ /* 0x000fc800000006ff */
[----:B------:R-:W1:Y:S02]  /*5910*/  SYNCS.PHASECHK.TRANS64.TRYWAIT P0, [UR21+0x110], R3 ;  /* 0x00011003ff0075a7 */ /* 0x000e640008001115 */
[----:B-1----:R-:W-:Y:S05]  /*5920*/  @!P0 BRA `(.L_x_108) ;  /* 0x0000004800f48947 */ /* 0x002fea0003800000 */
.L_x_197:
[----:B-1----:R-:W-:-:S07]  /*5930*/  MOV R0, UR21 ;  /* 0x0000001500007c02 */ /* 0x002fce0008000f00 */
.L_x_109:
[----:B-1----:R-:W-:-:S04]  /*5940*/  SHF.L.U32 R3, R15, 0x1f, RZ ;  /* 0x0000001f0f037819 */ /* 0x002fc800000006ff */
[----:B------:R1:W4:Y:S03]  /*5950*/  SYNCS.PHASECHK.TRANS64.TRYWAIT P0, [R0+URZ+0x118], R3 ;  /* 0x00011803000075a7 */ /* 0x00032600080011ff */
[----:B----4-:R-:W-:Y:S05]  /*5960*/  @!P0 NANOSLEEP.SYNCS 0x989680 ;  /* 0x009896800000895d */ /* 0x010fea0003900000 */
[----:B------:R-:W4:Y:S02]  /*5970*/  @!P0 SYNCS.PHASECHK.TRANS64 P0, [R0+URZ+0x118], R3 ;  /* 0x00011803000085a7 */ /* 0x000f2400080010ff */
[----:B--234-:R-:W-:Y:S05]  /*5980*/  @P0 EXIT ;  /* 0x000000000000094d */ /* 0x01cfea0003800000 */
[----:B------:R-:W-:Y:S05]  /*5990*/  BRA `(.L_x_109) ;  /* 0xfffffffc00e87947 */ /* 0x000fea000383ffff */
.L_x_98:
[----:B------:R-:W-:-:S06]  /*59a0*/  UISETP.GE.AND UP0, UPT, UR25, 0x4, UPT ;  /* 0x000000041900788c */ /* 0x000fcc000bf06270 */
[----:B------:R-:W-:-:S13]  /*59b0*/  PLOP3.LUT P0, PT, PT, PT, UP0, 0x80, 0x8 ;  /* 0x000000000008781c */ /* 0x000fda0003f0f008 */
[----:B-1----:R-:W-:Y:S05]  /*59c0*/  @!P0 EXIT ;  /* 0x000000000000894d */ /* 0x002fea0003800000 */
[----:B------:R-:W-:Y:S01]  /*59d0*/  BAR.SYNC.DEFER_BLOCKING 0x6, 0xa0 ;  /* 0x0182800000007b1d */ /* 0x000fe20000010000 */
[C---:B------:R-:W-:Y:S01]  /*59e0*/  IMAD.SHL.U32 R2, R156.reuse, 0x40, RZ ;  /* 0x000000409c027824 */ /* 0x040fe200078e00ff */
[C---:B------:R-:W-:Y:S01]  /*59f0*/  R2P PR, R156.reuse, 0x6 ;  /* 0x000000069c007804 */ /* 0x040fe20000000000 */
[----:B------:R-:W-:Y:S01]  /*5a00*/  IMAD.MOV.U32 R153, RZ, RZ, 0x20 ;  /* 0x00000020ff997424 */ /* 0x000fe200078e00ff */
[----:B------:R-:W-:Y:S01]  /*5a10*/  CS2R R150, SRZ ;  /* 0x0000000000967805 */ /* 0x000fe2000001ff00 */
[C---:B------:R-:W-:Y:S01]  /*5a20*/  IMAD.U32 R69, R156.reuse, 0x10000, RZ ;  /* 0x000100009c457824 */ /* 0x040fe200078e00ff */
[----:B------:R-:W-:Y:S02]  /*5a30*/  UMOV UR44, 0x400 ;  /* 0x00000400002c7882 */ /* 0x000fe40000000000 */
[----:B------:R-:W1:Y:S01]  /*5a40*/  LDC.64 R140, c[0x0][0x888] ;  /* 0x00022200ff8c7b82 */ /* 0x000e620000000a00 */
[----:B------:R-:W-:Y:S01]  /*5a50*/  ULEA UR44, UR46, UR44, 0x18 ;  /* 0x0000002c2e2c7291 */ /* 0x000fe2000f8ec0ff */
[----:B------:R-:W-:Y:S01]  /*5a60*/  IMAD.SHL.U32 R135, R156, 0x8, RZ ;  /* 0x000000089c877824 */ /* 0x000fe200078e00ff */
[----:B------:R-:W-:Y:S01]  /*5a70*/  LOP3.LUT R6, R2, 0x180, RZ, 0xc0, !PT ;  /* 0x0000018002067812 */ /* 0x000fe200078ec0ff */
[----:B------:R-:W-:Y:S01]  /*5a80*/  IMAD.MOV.U32 R154, RZ, RZ, 0x10 ;  /* 0x00000010ff9a7424 */ /* 0x000fe200078e00ff */
[----:B------:R-:W-:Y:S01]  /*5a90*/  SEL R153, R153, 0xffffffe0, !P2 ;  /* 0xffffffe099997807 */ /* 0x000fe20005000000 */
[----:B------:R-:W-:Y:S01]  /*5aa0*/  UIADD3 UR4, UPT, UPT, UR44, 0x4200, URZ ;  /* 0x000042002c047890 */ /* 0x000fe2000fffe0ff */
[----:B------:R-:W-:Y:S01]  /*5ab0*/  LOP3.LUT R69, R69, 0x600000, RZ, 0xc0, !PT ;  /* 0x0060000045457812 */ /* 0x000fe200078ec0ff */
[----:B------:R-:W2:Y:S01]  /*5ac0*/  LDC.64 R142, c[0x0][0x890] ;  /* 0x00022400ff8e7b82 */ /* 0x000ea20000000a00 */
[----:B------:R-:W-:Y:S01]  /*5ad0*/  LOP3.LUT R135, R6, 0x30, R135, 0xf8, !PT ;  /* 0x0000003006877812 */ /* 0x000fe200078ef887 */
[----:B------:R-:W-:Y:S01]  /*5ae0*/  IMAD.MOV.U32 R68, RZ, RZ, RZ ;  /* 0x000000ffff447224 */ /* 0x000fe200078e00ff */
[----:B------:R-:W-:Y:S01]  /*5af0*/  SEL R154, R154, 0xfffffff0, !P1 ;  /* 0xfffffff09a9a7807 */ /* 0x000fe20004800000 */
[----:B------:R-:W-:Y:S01]  /*5b00*/  IMAD.MOV.U32 R147, RZ, RZ, RZ ;  /* 0x000000ffff937224 */ /* 0x000fe200078e00ff */
[----:B------:R-:W-:-:S02]  /*5b10*/  SHF.R.S32.HI R3, RZ, 0x4, R153 ;  /* 0x00000004ff037819 */ /* 0x000fc40000011499 */
[----:B------:R-:W-:Y:S02]  /*5b20*/  CS2R R148, SRZ ;  /* 0x0000000000947805 */ /* 0x000fe4000001ff00 */
[----:B------:R-:W-:Y:S01]  /*5b30*/  LOP3.LUT R135, R135, 0x1e40, R2, 0xf8, !PT ;  /* 0x00001e4087877812 */ /* 0x000fe200078ef802 */
[----:B------:R-:W3:Y:S01]  /*5b40*/  LDC.64 R138, c[0x0][0x8b0] ;  /* 0x00022c00ff8a7b82 */ /* 0x000ee20000000a00 */
[----:B------:R-:W4:Y:S01]  /*5b50*/  LDS R0, [UR44+0x1e0] ;  /* 0x0001e02cff007984 */ /* 0x000f220008000800 */
[----:B------:R-:W-:Y:S01]  /*5b60*/  LOP3.LUT R156, R156, 0x60, RZ, 0xc0, !PT ;  /* 0x000000609c9c7812 */ /* 0x000fe200078ec0ff */
[----:B------:R-:W-:Y:S01]  /*5b70*/  IMAD.U32 R155, RZ, RZ, UR4 ;  /* 0x00000004ff9b7e24 */ /* 0x000fe2000f8e00ff */
[----:B------:R-:W-:Y:S01]  /*5b80*/  LEA.HI.SX32 R152, R154, R3, 0x1c ;  /* 0x000000039a987211 */ /* 0x000fe200078fe2ff */
[----:B------:R-:W1:Y:S03]  /*5b90*/  LDCU UR58, c[0x0][0x370] ;  /* 0x00006e00ff3a77ac */ /* 0x000e660008000800 */
[----:B------:R-:W1:Y:S01]  /*5ba0*/  LDC.64 R136, c[0x0][0x8a8] ;  /* 0x00022a00ff887b82 */ /* 0x000e620000000a00 */
[----:B------:R-:W1:Y:S01]  /*5bb0*/  LDCU UR43, c[0x0][0xb0c] ;  /* 0x00016180ff2b77ac */ /* 0x000e620008000800 */
[----:B------:R-:W1:Y:S01]  /*5bc0*/  LDCU UR63, c[0x0][0xb20] ;  /* 0x00016400ff3f77ac */ /* 0x000e620008000800 */
[----:B------:R-:W1:Y:S01]  /*5bd0*/  LDCU UR39, c[0x0][0xb30] ;  /* 0x00016600ff2777ac */ /* 0x000e620008000800 */
[----:B------:R-:W1:Y:S01]  /*5be0*/  LDCU.64 UR56, c[0x0][0x888] ;  /* 0x00011100ff3877ac */ /* 0x000e620008000a00 */
[----:B------:R-:W1:Y:S01]  /*5bf0*/  LDCU.64 UR40, c[0x0][0xb28] ;  /* 0x00016500ff2877ac */ /* 0x000e620008000a00 */
[----:B------:R-:W1:Y:S01]  /*5c00*/  LDCU.128 UR52, c[0x0][0xb10] ;  /* 0x00016200ff3477ac */ /* 0x000e620008000c00 */
[----:B------:R-:W1:Y:S01]  /*5c10*/  LDCU UR47, c[0x0][0x374] ;  /* 0x00006e80ff2f77ac */ /* 0x000e620008000800 */
[----:B------:R-:W-:Y:S01]  /*5c20*/  UIADD3 UR60, UPT, UPT, UR44, 0x200, URZ ;  /* 0x000002002c3c7890 */ /* 0x000fe2000fffe0ff */
[----:B--2-4-:R-:W-:-:S11]  /*5c30*/  IMAD.IADD R69, R0, 0x1, R69 ;  /* 0x0000000100457824 */ /* 0x014fd600078e0245 */
.L_x_135:
[----:B------:R-:W-:Y:S02]  /*5c40*/  LEA R3, R147, UR44, 0x3 ;  /* 0x0000002c93037c11 */ /* 0x000fe4000f8e18ff */
[----:B------:R-:W-:Y:S02]  /*5c50*/  SHF.L.U32 R0, R149, 0x1f, RZ ;  /* 0x0000001f95007819 */ /* 0x000fe400000006ff */
[----:B------:R-:W-:Y:S02]  /*5c60*/  LEA R5, R147, UR44, 0x4 ;  /* 0x0000002c93057c11 */ /* 0x000fe4000f8e20ff */
[----:B------:R-:W2:Y:S02]  /*5c70*/  SYNCS.PHASECHK.TRANS64.TRYWAIT P0, [R3+URZ+0x130], R0 ;  /* 0x00013000030075a7 */ /* 0x000ea400080011ff */
[----:B-12---:R-:W-:Y:S05]  /*5c80*/  @!P0 BRA `(.L_x_110) ;  /* 0x0000004800348947 */ /* 0x006fea0003800000 */
.L_x_198:
[----:B------:R-:W4:Y:S01]  /*5c90*/  LDS.128 R4, [R5+0x1c0] ;  /* 0x0001c00005047984 */ /* 0x000f220000000c00 */
[----:B------:R-:W-:Y:S01]  /*5ca0*/  UISETP.GE.AND UP0, UPT, UR42, 0x1, UPT ;  /* 0x000000012a00788c */ /* 0x000fe2000bf06270 */
[----:B------:R-:W-:Y:S01]  /*5cb0*/  @!PT LDS RZ, [RZ] ;  /* 0x00000000fffff984 */ /* 0x000fe20000000800 */
[----:B------:R-:W-:Y:S01]  /*5cc0*/  @!PT LDS RZ, [RZ] ;  /* 0x00000000fffff984 */ /* 0x000fe20000000800 */
[----:B------:R-:W-:Y:S01]  /*5cd0*/  @!PT LDS RZ, [RZ] ;  /* 0x00000000fffff984 */ /* 0x000fe20000000800 */
[----:B------:R-:W-:Y:S01]  /*5ce0*/  @!PT LDS RZ, [RZ] ;  /* 0x00000000fffff984 */ /* 0x000fe20000000800 */
[----:B------:R1:W-:Y:S06]  /*5cf0*/  MEMBAR.ALL.CTA ;  /* 0x0000000000007992 */ /* 0x0003ec0000008000 */
[----:B-1----:R-:W1:Y:S01]  /*5d00*/  FENCE.VIEW.ASYNC.S ;  /* 0x00000000000073c6 */ /* 0x002e620000000000 */
[----:B----4-:R-:W-:Y:S11]  /*5d10*/  LOP3.LUT P0, RZ, R6, 0x1, RZ, 0xc0, !PT ;  /* 0x0000000106ff7812 */ /* 0x010ff6000780c0ff */
[----:B------:R-:W-:Y:S02]  /*5d20*/  @!UPT UIADD3 URZ, UPT, UPT, URZ, URZ, URZ ;  /* 0x000000fffffff290 */ /* 0x000fe4000fffe0ff */
[----:B-1----:R-:W-:Y:S01]  /*5d30*/  VOTEU.ANY UP1, P0 ;  /* 0x0000000000ff7886 */ /* 0x002fe20000020100 */
[----:B------:R-:W-:Y:S01]  /*5d40*/  PLOP3.LUT P0, PT, PT, PT, UP1, 0x80, 0x8 ;  /* 0x000000000008781c */ /* 0x000fe20003f0f018 */
[----:B------:R-:W-:Y:S11]  /*5d50*/  UP2UR UR45, UPR, URZ, 0x2 ;  /* 0x00000002ff2d7883 */ /* 0x000ff60008000000 */
[----:B------:R-:W-:Y:S01]  /*5d60*/  @!UPT UIADD3 URZ, UPT, UPT, URZ, URZ, URZ ;  /* 0x000000fffffff290 */ /* 0x000fe2000fffe0ff */
[----:B--2---:R-:W-:Y:S02]  /*5d70*/  @P0 SHF.R.U32.HI R0, RZ, 0x10, R5 ;  /* 0x00000010ff000819 */ /* 0x004fe40000011605 */
        /* <DEDUP_REMOVED lines=14> */
[----:B------:R-:W-:Y:S02]  /*5e60*/  UISETP.NE.AND UP0, UPT, UR54, 0x1, UPT ;  /* 0x000000013600788c */ /* 0x000fe4000bf05270 */
[----:B------:R-:W-:Y:S02]  /*5e70*/  UIMAD.WIDE.U32 UR8, UR37, UR55, URZ ;  /* 0x00000037250872a5 */ /* 0x000fe4000f8e00ff */
[----:B------:R-:W-:Y:S02]  /*5e80*/  UIMAD.WIDE.U32 UR10, UR38, UR52, URZ ;  /* 0x00000034260a72a5 */ /* 0x000fe4000f8e00ff */
[----:B------:R-:W-:Y:S02]  /*5e90*/  UISETP.NE.AND UP1, UPT, UR43, 0x1, UPT ;  /* 0x000000012b00788c */ /* 0x000fe4000bf25270 */
[----:B------:R-:W-:Y:S01]  /*5ea0*/  UISETP.NE.AND UP2, UPT, UR42, 0x1, UPT ;  /* 0x000000012a00788c */ /* 0x000fe2000bf45270 */
[----:B------:R-:W-:Y:S02]  /*5eb0*/  UMOV UR4, UR5 ;  /* 0x0000000500047c82 */ /* 0x000fe40008000000 */
[----:B------:R-:W-:Y:S03]  /*5ec0*/  USHF.R.U32.HI UR5, URZ, UR63, UR4 ;  /* 0x0000003fff057299 */ /* 0x000fe60008011604 */
[----:B------:R-:W-:Y:S02]  /*5ed0*/  UMOV UR4, UR7 ;  /* 0x0000000700047c82 */ /* 0x000fe40008000000 */
[----:B------:R-:W-:Y:S02]  /*5ee0*/  USHF.R.U32.HI UR7, URZ, UR53, UR4 ;  /* 0x00000035ff077299 */ /* 0x000fe40008011604 */
[----:B------:R-:W-:Y:S02]  /*5ef0*/  USEL UR4, UR47, UR5, !UP0 ;  /* 0x000000052f047287 */ /* 0x000fe4000c000000 */
[----:B------:R-:W-:Y:S01]  /*5f00*/  USEL UR7, UR58, UR7, !UP1 ;  /* 0x000000073a077287 */ /* 0x000fe2000c800000 */
[----:B------:R-:W-:Y:S01]  /*5f10*/  UMOV UR5, UR9 ;  /* 0x0000000900057c82 */ /* 0x000fe20008000000 */
[----:B------:R-:W-:Y:S02]  /*5f20*/  UIMAD.WIDE.U32 UR8, UR4, UR40, URZ ;  /* 0x00000028040872a5 */ /* 0x000fe4000f8e00ff */
[----:B------:R-:W-:Y:S03]  /*5f30*/  USHF.R.U32.HI UR6, URZ, UR63, UR5 ;  /* 0x0000003fff067299 */ /* 0x000fe60008011605 */
[----:B------:R-:W-:Y:S01]  /*5f40*/  UMOV UR5, UR11 ;  /* 0x0000000b00057c82 */ /* 0x000fe20008000000 */
[----:B------:R-:W-:Y:S02]  /*5f50*/  UIMAD.WIDE.U32 UR10, UR7, UR40, URZ ;  /* 0x00000028070a72a5 */ /* 0x000fe4000f8e00ff */
[----:B------:R-:W-:Y:S02]  /*5f60*/  USHF.R.U32.HI UR12, URZ, UR53, UR5 ;  /* 0x00000035ff0c7299 */ /* 0x000fe40008011605 */
[----:B------:R-:W-:Y:S01]  /*5f70*/  USEL UR6, UR37, UR6, !UP0 ;  /* 0x0000000625067287 */ /* 0x000fe2000c000000 */
[----:B------:R-:W-:Y:S02]  /*5f80*/  UMOV UR5, UR9 ;  /* 0x0000000900057c82 */ /* 0x000fe40008000000 */
[----:B------:R-:W-:Y:S01]  /*5f90*/  UMOV UR10, UR11 ;  /* 0x0000000b000a7c82 */ /* 0x000fe20008000000 */
[----:B------:R-:W-:Y:S02]  /*5fa0*/  @UP2 USHF.R.U32.HI UR4, URZ, UR41, UR5 ;  /* 0x00000029ff042299 */ /* 0x000fe40008011605 */
[----:B------:R-:W-:Y:S02]  /*5fb0*/  @UP2 USHF.R.U32.HI UR7, URZ, UR41, UR10 ;  /* 0x00000029ff072299 */ /* 0x000fe4000801160a */
[----:B------:R-:W-:Y:S02]  /*5fc0*/  UIMAD UR4, UR42, UR4, URZ ;  /* 0x000000042a0472a4 */ /* 0x000fe4000f8e02ff */
[----:B------:R-:W-:Y:S02]  /*5fd0*/  UIMAD.WIDE.U32 UR10, UR6, UR40, URZ ;  /* 0x00000028060a72a5 */ /* 0x000fe4000f8e00ff */
[----:B------:R-:W-:Y:S02]  /*5fe0*/  USEL UR5, UR38, UR12, !UP1 ;  /* 0x0000000c26057287 */ /* 0x000fe4000c800000 */
[----:B------:R-:W-:Y:S02]  /*5ff0*/  UIMAD UR8, UR42, UR7, URZ ;  /* 0x000000072a0872a4 */ /* 0x000fe4000f8e02ff */
[----:B------:R-:W-:Y:S03]  /*6000*/  UISETP.GE.AND UP0, UPT, UR6, UR4, UPT ;  /* 0x000000040600728c */ /* 0x000fe6000bf06270 */
[----:B------:R-:W-:Y:S01]  /*6010*/  UMOV UR4, UR11 ;  /* 0x0000000b00047c82 */ /* 0x000fe20008000000 */
[----:B------:R-:W-:Y:S02]  /*6020*/  UISETP.GE.OR UP0, UPT, UR5, UR8, UP0 ;  /* 0x000000080500728c */ /* 0x000fe40008706670 */
[----:B------:R-:W-:Y:S02]  /*6030*/  USHF.R.U32.HI UR4, URZ, UR41, UR4 ;  /* 0x00000029ff047299 */ /* 0x000fe40008011604 */
[----:B------:R-:W-:Y:S02]  /*6040*/  UIMAD.WIDE.U32 UR8, UR5, UR40, URZ ;  /* 0x00000028050872a5 */ /* 0x000fe4000f8e00ff */
[----:B------:R-:W-:Y:S02]  /*6050*/  USEL UR11, UR6, UR4, !UP2 ;  /* 0x00000004060b7287 */ /* 0x000fe4000d000000 */
[----:B------:R-:W-:Y:S02]  /*6060*/  UIADD3 UR8, UPT, UPT, -UR5, URZ, URZ ;  /* 0x000000ff05087290 */ /* 0x000fe4000fffe1ff */
[----:B------:R-:W-:Y:S01]  /*6070*/  UIADD3 UR10, UPT, UPT, -UR11, URZ, URZ ;  /* 0x000000ff0b0a7290 */ /* 0x000fe2000fffe1ff */
[----:B------:R-:W-:Y:S01]  /*6080*/  @!UP0 UMOV UR4, UR9 ;  /* 0x0000000900048c82 */ /* 0x000fe20008000000 */
[----:B------:R-:W-:Y:S02]  /*6090*/  UIADD3 UR9, UPT, UPT, -UR6, URZ, URZ ;  /* 0x000000ff06097290 */ /* 0x000fe4000fffe1ff */
[----:B------:R-:W-:Y:S02]  /*60a0*/  @!UP0 USHF.R.U32.HI UR4, URZ, UR41, UR4 ;  /* 0x00000029ff048299 */ /* 0x000fe40008011604 */
[----:B------:R-:W-:Y:S02]  /*60b0*/  UIMAD UR10, UR42, UR10, UR6 ;  /* 0x0000000a2a0a72a4 */ /* 0x000fe4000f8e0206 */
[----:B------:R-:W-:Y:S04]  /*60c0*/  @!UP0 USEL UR4, UR5, UR4, !UP2 ;  /* 0x0000000405048287 */ /* 0x000fe8000d000000 */
[----:B------:R-:W-:Y:S02]  /*60d0*/  @!UP0 UIMAD UR10, UR7, UR10, UR4 ;  /* 0x0000000a070a82a4 */ /* 0x000fe4000f8e0204 */
[----:B------:R-:W-:Y:S02]  /*60e0*/  @!UP0 UIADD3 UR11, UPT, UPT, UR11, -UR4, URZ ;  /* 0x800000040b0b8290 */ /* 0x000fe4000fffe0ff */
[----:B------:R-:W-:Y:S02]  /*60f0*/  UIMAD UR7, UR43, UR8, UR38 ;  /* 0x000000082b0772a4 */ /* 0x000fe4000f8e0226 */
[----:B------:R-:W-:Y:S02]  /*6100*/  @!UP0 UIMAD UR6, UR11, UR42, UR5 ;  /* 0x0000002a0b0682a4 */ /* 0x000fe4000f8e0205 */
[----:B------:R-:W-:Y:S01]  /*6110*/  UIMAD UR4, UR54, UR9, UR37 ;  /* 0x00000009360472a4 */ /* 0x000fe2000f8e0225 */
[----:B------:R-:W-:Y:S02]  /*6120*/  @!UP0 UMOV UR5, UR10 ;  /* 0x0000000a00058c82 */ /* 0x000fe40008000000 */
[----:B------:R-:W-:Y:S02]  /*6130*/  UIMAD UR38, UR5, UR43, UR7 ;  /* 0x0000002b052672a4 */ /* 0x000fe4000f8e0207 */
[----:B------:R-:W-:Y:S11]  /*6140*/  UIMAD UR37, UR6, UR54, UR4 ;  /* 0x00000036062572a4 */ /* 0x000ff6000f8e0204 */
[----:B------:R-:W-:Y:S01]  /*6150*/  @!UPT UIADD3 URZ, UPT, UPT, URZ, URZ, URZ ;  /* 0x000000fffffff290 */ /* 0x000fe2000fffe0ff */
.L_x_111:
[----:B------:R-:W-:Y:S01]  /*6160*/  UISETP.NE.AND UP0, UPT, UR39, 0x1, UPT ;  /* 0x000000012700788c */ /* 0x000fe2000bf05270 */
[----:B------:R-:W-:Y:S01]  /*6170*/  IADD3 R147, PT, PT, R147, 0x1, RZ ;  /* 0x0000000193937810 */ /* 0x000fe20007ffe0ff */
[----:B------:R-:W-:Y:S02]  /*6180*/  USHF.L.U32 UR50, UR16, 0x7, URZ ;  /* 0x0000000710327899 */ /* 0x000fe400080006ff */
[----:B------:R-:W-:Y:S07]  /*6190*/  USHF.L.U32 UR49, UR20, 0x7, URZ ;  /* 0x0000000714317899 */ /* 0x000fee00080006ff */
[----:B------:R-:W2:Y:S01]  /*61a0*/  @!UP0 LDCU.128 UR12, c[0x0][0xb10] ;  /* 0x00016200ff0c87ac */ /* 0x000ea20008000c00 */
[----:B------:R-:W4:Y:S01]  /*61b0*/  @!UP0 LDCU UR5, c[0x0][0xb0c] ;  /* 0x00016180ff0587ac */ /* 0x000f220008000800 */
[----:B------:R-:W3:Y:S01]  /*61c0*/  @!UP0 LDCU UR10, c[0x0][0xb20] ;  /* 0x00016400ff0a87ac */ /* 0x000ee20008000800 */
[----:B--2---:R-:W-:Y:S02]  /*61d0*/  UIMAD.WIDE.U32 UR8, UR38, UR12, URZ ;  /* 0x0000000c260872a5 */ /* 0x004fe4000f8e00ff */
[----:B------:R-:W-:Y:S02]  /*61e0*/  UIMAD.WIDE.U32 UR6, UR37, UR15, URZ ;  /* 0x0000000f250672a5 */ /* 0x000fe4000f8e00ff */
[----:B------:R-:W-:Y:S03]  /*61f0*/  @!UP0 UISETP.NE.AND UP1, UPT, UR14, 0x1, UPT ;  /* 0x000000010e00888c */ /* 0x000fe6000bf25270 */
[----:B------:R-:W-:Y:S01]  /*6200*/  @!UP0 UMOV UR4, UR9 ;  /* 0x0000000900048c82 */ /* 0x000fe20008000000 */
[----:B----4-:R-:W-:Y:S02]  /*6210*/  @!UP0 UISETP.NE.AND UP2, UPT, UR5, 0x1, UPT ;  /* 0x000000010500888c */ /* 0x010fe4000bf45270 */
[----:B------:R-:W-:Y:S01]  /*6220*/  @!UP0 USHF.R.U32.HI UR4, URZ, UR13, UR4 ;  /* 0x0000000dff048299 */ /* 0x000fe20008011604 */
[----:B------:R-:W-:Y:S02]  /*6230*/  @!UP0 UMOV UR6, UR7 ;  /* 0x0000000700068c82 */ /* 0x000fe40008000000 */
[----:B---3--:R-:W-:Y:S02]  /*6240*/  @!UP0 USHF.R.U32.HI UR6, URZ, UR10, UR6 ;  /* 0x0000000aff068299 */ /* 0x008fe40008011606 */
[----:B------:R-:W-:Y:S02]  /*6250*/  @!UP0 USEL UR7, UR38, UR4, !UP2 ;  /* 0x0000000426078287 */ /* 0x000fe4000d000000 */
[----:B------:R-:W-:Y:S04]  /*6260*/  @!UP0 USEL UR6, UR37, UR6, !UP1 ;  /* 0x0000000625068287 */ /* 0x000fe8000c800000 */
[----:B------:R-:W-:Y:S02]  /*6270*/  @!UP0 UIADD3 UR4, UPT, UPT, -UR7, UR6, URZ ;  /* 0x0000000607048290 */ /* 0x000fe4000fffe1ff */
[----:B------:R-:W-:Y:S02]  /*6280*/  @!UP0 UIADD3 UR6, UPT, UPT, UR7, -UR6, URZ ;  /* 0x8000000607068290 */ /* 0x000fe4000fffe0ff */
[----:B------:R-:W-:Y:S02]  /*6290*/  @!UP0 UIMAD UR38, UR4, UR5, UR38 ;  /* 0x00000005042682a4 */ /* 0x000fe4000f8e0226 */
[----:B------:R-:W-:Y:S02]  /*62a0*/  @!UP0 UIMAD UR37, UR6, UR14, UR37 ;  /* 0x0000000e062582a4 */ /* 0x000fe4000f8e0225 */
[----:B------:R-:W-:Y:S09]  /*62b0*/  ULOP3.LUT UP0, URZ, UR60, 0x1b0, URZ, 0xc0, !UPT ;  /* 0x000001b03cff7892 */ /* 0x000ff2000f80c0ff */
[----:B------:R-:W-:Y:S05]  /*62c0*/  BRA.U !UP0, `(.L_x_112) ;  /* 0x0000000108407547 */ /* 0x000fea000b800000 */
[----:B------:R-:W2:Y:S01]  /*62d0*/  LDCU.64 UR8, c[0x4][0x80] ;  /* 0x01001000ff0877ac */ /* 0x000ea20008000a00 */
[----:B------:R-:W-:Y:S01]  /*62e0*/  MOV R3, 0x0 ;  /* 0x0000000000037802 */ /* 0x000fe20000000f00 */
[----:B------:R-:W-:Y:S02]  /*62f0*/  HFMA2 R12, -RZ, RZ, 0, 5.9604644775390625e-08 ;  /* 0x00000001ff0c7431 */ /* 0x000fe400000001ff */
[----:B------:R-:W-:Y:S02]  /*6300*/  IMAD.MOV.U32 R8, RZ, RZ, 0x70 ;  /* 0x00000070ff087424 */ /* 0x000fe400078e00ff */
[----:B------:R-:W-:Y:S01]  /*6310*/  IMAD.MOV.U32 R13, RZ, RZ, RZ ;  /* 0x000000ffff0d7224 */ /* 0x000fe200078e00ff */
[----:B------:R-:W3:Y:S01]  /*6320*/  LDCU.64 UR6, c[0x4][0x88] ;  /* 0x01001100ff0677ac */ /* 0x000ee20008000a00 */
[----:B------:R-:W4:Y:S01]  /*6330*/  LDC.64 R2, c[0x4][R3] ;  /* 0x0100000003027b82 */ /* 0x000f220000000a00 */
[----:B------:R-:W1:Y:S01]  /*6340*/  LDCU.64 UR4, c[0x4][0x8] ;  /* 0x01000100ff0477ac */ /* 0x000e620008000a00 */
[----:B--2---:R-:W-:Y:S01]  /*6350*/  MOV R5, UR9 ;  /* 0x0000000900057c02 */ /* 0x004fe20008000f00 */
[----:B------:R-:W-:Y:S01]  /*6360*/  IMAD.U32 R4, RZ, RZ, UR8 ;  /* 0x00000008ff047e24 */ /* 0x000fe2000f8e00ff */
[----:B---3--:R-:W-:Y:S01]  /*6370*/  MOV R7, UR7 ;  /* 0x0000000700077c02 */ /* 0x008fe20008000f00 */
[----:B------:R-:W-:Y:S01]  /*6380*/  IMAD.U32 R6, RZ, RZ, UR6 ;  /* 0x00000006ff067e24 */ /* 0x000fe2000f8e00ff */
[----:B-1----:R-:W-:Y:S01]  /*6390*/  MOV R11, UR5 ;  /* 0x00000005000b7c02 */ /* 0x002fe20008000f00 */
[----:B------:R-:W-:Y:S02]  /*63a0*/  IMAD.U32 R10, RZ, RZ, UR4 ;  /* 0x00000004ff0a7e24 */ /* 0x000fe4000f8e00ff */
[----:B------:R-:W-:Y:S07]  /*63b0*/  LEPC R20, `(.L_x_112) ;  /* 0x000000001014794e */ /* 0x000fee0000000000 */
[----:B----45:R-:W-:Y:S05]  /*63c0*/  CALL.ABS.NOINC R2 ;  /* 0x0000000002007343 */ /* 0x030fea0003c00000 */
.L_x_112:
[----:B------:R-:W-:Y:S01]  /*63d0*/  LOP3.LUT P0, RZ, R155, 0x1b0, RZ, 0xc0, !PT ;  /* 0x000001b09bff7812 */ /* 0x000fe2000780c0ff */
[----:B------:R-:W-:Y:S11]  /*63e0*/  BSSY.RECONVERGENT B6, `(.L_x_113) ;  /* 0x0000013000067945 */ /* 0x000ff60003800200 */
[----:B------:R-:W-:Y:S01]  /*63f0*/  @!UPT UIADD3 URZ, UPT, UPT, URZ, URZ, URZ ;  /* 0x000000fffffff290 */ /* 0x000fe2000fffe0ff */
[----:B------:R-:W-:Y:S05]  /*6400*/  @!P0 BRA `(.L_x_114) ;  /* 0x0000000000408947 */ /* 0x000fea0003800000 */
        /* <DEDUP_REMOVED lines=16> */
.L_x_114:
[----:B------:R-:W-:Y:S05]  /*6510*/  BSYNC.RECONVERGENT B6 ;  /* 0x0000000000067941 */ /* 0x000fea0003800200 */
.L_x_113:
[----:B------:R-:W-:Y:S02]  /*6520*/  ISETP.NE.U32.AND P0, PT, RZ, UR56, PT ;  /* 0x00000038ff007c0c */ /* 0x000fe4000bf05070 */
[C---:B------:R-:W-:Y:S02]  /*6530*/  ISETP.NE.U32.AND P4, PT, R142.reuse, RZ, PT ;  /* 0x000000ff8e00720c */ /* 0x040fe40003f85070 */
[----:B------:R-:W-:Y:S02]  /*6540*/  ISETP.NE.U32.AND P1, PT, R142, RZ, PT ;  /* 0x000000ff8e00720c */ /* 0x000fe40003f25070 */
[----:B------:R-:W-:Y:S02]  /*6550*/  ISETP.NE.AND.EX P0, PT, RZ, UR57, PT, P0 ;  /* 0x00000039ff007c0c */ /* 0x000fe4000bf05300 */
[C---:B------:R-:W-:Y:S02]  /*6560*/  ISETP.NE.AND.EX P4, PT, R143.reuse, RZ, PT, P4 ;  /* 0x000000ff8f00720c */ /* 0x040fe40003f85340 */
[----:B------:R-:W-:Y:S02]  /*6570*/  ISETP.NE.AND.EX P1, PT, R143, RZ, P0, P1 ;  /* 0x000000ff8f00720c */ /* 0x000fe40000725310 */
[----:B------:R-:W-:Y:S02]  /*6580*/  ISETP.NE.U32.AND P5, PT, R138, RZ, PT ;  /* 0x000000ff8a00720c */ /* 0x000fe40003fa5070 */
[----:B------:R-:W-:Y:S02]  /*6590*/  ISETP.NE.U32.AND P2, PT, RZ, UR56, PT ;  /* 0x00000038ff007c0c */ /* 0x000fe4000bf45070 */
[----:B------:R-:W-:Y:S02]  /*65a0*/  PLOP3.LUT P0, PT, PT, PT, PT, 0x8, 0x80 ;  /* 0x000000000080781c */ /* 0x000fe40003f0e170 */
[----:B------:R-:W-:Y:S02]  /*65b0*/  ISETP.NE.AND.EX P5, PT, R139, RZ, PT, P5 ;  /* 0x000000ff8b00720c */ /* 0x000fe40003fa5350 */
[----:B------:R-:W-:Y:S03]  /*65c0*/  ISETP.NE.AND.EX P2, PT, RZ, UR57, PT, P2 ;  /* 0x00000039ff007c0c */ /* 0x000fe6000bf45320 */
[----:B------:R-:W-:Y:S01]  /*65d0*/  @!P1 PLOP3.LUT P0, PT, P4, PT, PT, 0x80, 0x8 ;  /* 0x000000000008981c */ /* 0x000fe2000270f070 */
[----:B------:R-:W-:Y:S01]  /*65e0*/  @!UPT UIADD3 URZ, UPT, UPT, URZ, URZ, URZ ;  /* 0x000000fffffff290 */ /* 0x000fe2000fffe0ff */
[----:B------:R-:W-:Y:S11]  /*65f0*/  @!P4 BRA `(.L_x_115) ;  /* 0x000000000030c947 */ /* 0x000ff60003800000 */
[----:B------:R-:W-:Y:S01]  /*6600*/  ISETP.NE.U32.AND P3, PT, R140, RZ, PT ;  /* 0x000000ff8c00720c */ /* 0x000fe20003f65070 */
[----:B------:R-:W2:Y:S01]  /*6610*/  LDCU.64 UR4, c[0x0][0x358] ;  /* 0x00006b00ff0477ac */ /* 0x000ea20008000a00 */
[----:B------:R-:W-:Y:S02]  /*6620*/  IMAD.MOV.U32 R144, RZ, RZ, 0x1 ;  /* 0x00000001ff907424 */ /* 0x000fe400078e00ff */
[----:B------:R-:W-:Y:S11]  /*6630*/  ISETP.NE.AND.EX P3, PT, R141, RZ, PT, P3 ;  /* 0x000000ff8d00720c */ /* 0x000ff60003f65330 */
[----:B------:R-:W-:Y:S02]  /*6640*/  @!UPT UIADD3 URZ, UPT, UPT, URZ, URZ, URZ ;  /* 0x000000fffffff290 */ /* 0x000fe4000fffe0ff */
[----:B------:R-:W3:Y:S01]  /*6650*/  @P3 LDC.64 R2, c[0x0][0x888] ;  /* 0x00022200ff023b82 */ /* 0x000ee20000000a00 */
[----:B-1----:R-:W-:Y:S04]  /*6660*/  @P3 IMAD R0, R142, UR36, RZ ;  /* 0x000000248e003c24 */ /* 0x002fe8000f8e02ff */
[----:B---3--:R-:W-:Y:S04]  /*6670*/  @P3 IMAD.WIDE R2, R0, 0x4, R2 ;  /* 0x0000000400023825 */ /* 0x008fe800078e0202 */
[----:B------:R-:W-:Y:S01]  /*6680*/  HFMA2 R0, -RZ, RZ, 0, 5.9604644775390625e-08 ;  /* 0x00000001ff007431 */ /* 0x000fe200000001ff */
[----:B--2--5:R2:W5:Y:S04]  /*6690*/  @P3 LDG.E R72, desc[UR4][R2.64] ;  /* 0x0000000402483981 */ /* 0x024568000c1e1900 */
[----:B------:R-:W-:Y:S01]  /*66a0*/  @!P3 PRMT R144, R0, 0x7610, R144 ;  /* 0x000076100090b816 */ /* 0x000fe20000000090 */
[----:B--2---:R-:W3:Y:S06]  /*66b0*/  @!P3 LDC R72, c[0x0][0x880] ;  /* 0x00022000ff48bb82 */ /* 0x004eec0000000800 */
.L_x_115:
[----:B------:R-:W-:Y:S05]  /*66c0*/  @!P5 BRA `(.L_x_116) ;  /* 0x000000000024d947 */ /* 0x000fea0003800000 */
[----:B------:R-:W-:Y:S01]  /*66d0*/  ISETP.NE.U32.AND P3, PT, R136, RZ, PT ;  /* 0x000000ff8800720c */ /* 0x000fe20003f65070 */
[----:B------:R-:W2:Y:S03]  /*66e0*/  LDCU.64 UR4, c[0x0][0x358] ;  /* 0x00006b00ff0477ac */ /* 0x000ea60008000a00 */
[----:B------:R-:W-:Y:S11]  /*66f0*/  ISETP.NE.AND.EX P3, PT, R137, RZ, PT, P3 ;  /* 0x000000ff8900720c */ /* 0x000ff60003f65330 */
[----:B------:R-:W-:Y:S02]  /*6700*/  @!UPT UIADD3 URZ, UPT, UPT, URZ, URZ, URZ ;  /* 0x000000fffffff290 */ /* 0x000fe4000fffe0ff */
[----:B------:R-:W4:Y:S01]  /*6710*/  @P3 LDC.64 R2, c[0x0][0x8a8] ;  /* 0x00022a00ff023b82 */ /* 0x000f220000000a00 */
[----:B-1----:R-:W-:Y:S04]  /*6720*/  @P3 IMAD R0, R138, UR36, RZ ;  /* 0x000000248a003c24 */ /* 0x002fe8000f8e02ff */
[----:B----4-:R-:W-:Y:S05]  /*6730*/  @P3 IMAD.WIDE R2, R0, 0x4, R2 ;  /* 0x0000000400023825 */ /* 0x010fea00078e0202 */
[----:B--2--5:R2:W5:Y:S02]  /*6740*/  @P3 LDG.E R70, desc[UR4][R2.64] ;  /* 0x0000000402463981 */ /* 0x024564000c1e1900 */
[----:B--2---:R-:W4:Y:S02]  /*6750*/  @!P3 LDC R70, c[0x0][0x8a0] ;  /* 0x00022800ff46bb82 */ /* 0x004f240000000800 */
.L_x_116:
[----:B---3-5:R-:W-:Y:S01]  /*6760*/  ISETP.NE.AND P3, PT, R72, RZ, PT ;  /* 0x000000ff4800720c */ /* 0x028fe20003f65270 */
[----:B------:R-:W-:Y:S01]  /*6770*/  BSSY B1, `(.L_x_117) ;  /* 0x0000047000017945 */ /* 0x000fe20003800000 */
[----:B------:R-:W-:Y:S01]  /*6780*/  SEL R7, RZ, 0xffffffff, P2 ;  /* 0xffffffffff077807 */ /* 0x000fe20001000000 */
[----:B------:R-:W-:Y:S01]  /*6790*/  IMAD.MOV.U32 R78, RZ, RZ, 0x1 ;  /* 0x00000001ff4e7424 */ /* 0x000fe200078e00ff */
[----:B-1----:R-:W-:Y:S01]  /*67a0*/  @!P1 SEL R0, RZ, 0xffffffff, P3 ;  /* 0xffffffffff009807 */ /* 0x002fe20001800000 */
[----:B------:R-:W-:Y:S01]  /*67b0*/  IMAD R71, R68, 0x80, R69 ;  /* 0x0000008044477824 */ /* 0x000fe200078e0245 */
[----:B------:R-:W-:Y:S02]  /*67c0*/  LOP3.LUT P2, RZ, R144, 0xff, RZ, 0xc0, !PT ;  /* 0x000000ff90ff7812 */ /* 0x000fe4000784c0ff */
[----:B------:R-:W-:Y:S02]  /*67d0*/  CS2R R98, SRZ ;  /* 0x0000000000627805 */ /* 0x000fe4000001ff00 */
[----:B------:R-:W-:Y:S02]  /*67e0*/  LEA R3, R150, UR44, 0x3 ;  /* 0x0000002c96037c11 */ /* 0x000fe4000f8e18ff */
[----:B------:R-:W-:Y:S02]  /*67f0*/  CS2R R96, SRZ ;  /* 0x0000000000607805 */ /* 0x000fe4000001ff00 */
[----:B------:R-:W-:Y:S02]  /*6800*/  @P0 SEL R0, R7, R0, !P2 ;  /* 0x0000000007000207 */ /* 0x000fe40005000000 */
[----:B------:R-:W-:Y:S02]  /*6810*/  CS2R R94, SRZ ;  /* 0x00000000005e7805 */ /* 0x000fe4000001ff00 */
[----:B------:R-:W-:Y:S02]  /*6820*/  LEA R146, R68, UR44, 0x3 ;  /* 0x0000002c44927c11 */ /* 0x000fe4000f8e18ff */
[----:B------:R-:W-:Y:S02]  /*6830*/  CS2R R92, SRZ ;  /* 0x00000000005c7805 */ /* 0x000fe4000001ff00 */
[----:B------:R-:W-:Y:S02]  /*6840*/  @!P1 LOP3.LUT R0, R0, 0x1, RZ, 0xc0, !PT ;  /* 0x0000000100009812 */ /* 0x000fe400078ec0ff */
[----:B------:R-:W-:Y:S02]  /*6850*/  CS2R R86, SRZ ;  /* 0x0000000000567805 */ /* 0x000fe4000001ff00 */
[----:B------:R-:W-:Y:S02]  /*6860*/  SHF.L.U32 R5, R151, 0x1f, RZ ;  /* 0x0000001f97057819 */ /* 0x000fe400000006ff */
[----:B------:R-:W-:Y:S02]  /*6870*/  CS2R R84, SRZ ;  /* 0x0000000000547805 */ /* 0x000fe4000001ff00 */
[----:B------:R-:W-:Y:S02]  /*6880*/  ISETP.NE.U32.OR P6, PT, R0, 0x1, P1 ;  /* 0x000000010000780c */ /* 0x000fe40000fc5470 */
[----:B------:R-:W-:Y:S02]  /*6890*/  CS2R R82, SRZ ;  /* 0x0000000000527805 */ /* 0x000fe4000001ff00 */
[----:B------:R-:W-:Y:S02]  /*68a0*/  SEL R0, RZ, 0xffffffff, P3 ;  /* 0xffffffffff007807 */ /* 0x000fe40001800000 */
[----:B------:R-:W-:Y:S02]  /*68b0*/  CS2R R80, SRZ ;  /* 0x0000000000507805 */ /* 0x000fe4000001ff00 */
[----:B------:R-:W-:Y:S02]  /*68c0*/  P2R R88, PR, RZ, 0x40 ;  /* 0x00000040ff587803 */ /* 0x000fe40000000000 */
[----:B------:R-:W-:Y:S04]  /*68d0*/  @P4 SEL R0, R7, R0, !P2 ;  /* 0x0000000007004207 */ /* 0x000fe80005000000 */
[----:B------:R-:W-:Y:S02]  /*68e0*/  LOP3.LUT R0, R0, 0x1, RZ, 0xc0, !PT ;  /* 0x0000000100007812 */ /* 0x000fe400078ec0ff */
[----:B------:R-:W-:Y:S02]  /*68f0*/  @P6 SHF.L.U32 R2, R148, 0x1f, RZ ;  /* 0x0000001f94026819 */ /* 0x000fe400000006ff */
[----:B------:R-:W-:Y:S02]  /*6900*/  ISETP.NE.U32.AND P5, PT, R0, 0x1, PT ;  /* 0x000000010000780c */ /* 0x000fe40003fa5070 */
[----:B------:R-:W1:Y:S02]  /*6910*/  @P6 SYNCS.PHASECHK.TRANS64.TRYWAIT P1, [R3+URZ+0x100], R2 ;  /* 0x00010002030065a7 */ /* 0x000e6400080211ff */
[----:B------:R-:W-:Y:S01]  /*6920*/  P2R R79, PR, RZ, 0x20 ;  /* 0x00000020ff4f7803 */ /* 0x000fe20000000000 */
[----:B------:R2:W3:Y:S01]  /*6930*/  SYNCS.PHASECHK.TRANS64.TRYWAIT P0, [R146+URZ+0x150], R5 ;  /* 0x00015005920075a7 */ /* 0x0004e200080011ff */
[----:B-1----:R-:W-:Y:S01]  /*6940*/  @P6 SEL R78, RZ, 0x1, !P1 ;  /* 0x00000001ff4e6807 */ /* 0x002fe20004800000 */
[----:B--2---:R-:W-:Y:S06]  /*6950*/  @!P6 BRA `(.L_x_118) ;  /* 0x0000000000a0e947 */ /* 0x004fec0003800000 */
[----:B------:R-:W-:Y:S01]  /*6960*/  @P5 IMAD R7, R150, 0x2000, R135 ;  /* 0x0000200096075824 */ /* 0x000fe200078e0287 */
[----:B------:R-:W-:Y:S01]  /*6970*/  ISETP.NE.AND P1, PT, R78, RZ, PT ;  /* 0x000000ff4e00720c */ /* 0x000fe20003f25270 */
[----:B------:R-:W-:Y:S01]  /*6980*/  BSSY B0, `(.L_x_119) ;  /* 0x0000011000007945 */ /* 0x000fe20003800000 */
[----:B------:R-:W-:Y:S01]  /*6990*/  CS2R R82, SRZ ;  /* 0x0000000000527805 */ /* 0x000fe2000001ff00 */
[----:B------:R-:W-:Y:S01]  /*69a0*/  @P5 VIADD R9, R7, UR44 ;  /* 0x0000002c07095c36 */ /* 0x000fe20008000000 */
[----:B------:R-:W-:Y:S02]  /*69b0*/  CS2R R80, SRZ ;  /* 0x0000000000507805 */ /* 0x000fe4000001ff00 */
[----:B------:R-:W-:Y:S02]  /*69c0*/  CS2R R86, SRZ ;  /* 0x0000000000567805 */ /* 0x000fe4000001ff00 */
[----:B------:R-:W-:Y:S01]  /*69d0*/  CS2R R84, SRZ ;  /* 0x0000000000547805 */ /* 0x000fe2000001ff00 */
[--C-:B------:R-:W-:Y:S01]  /*69e0*/  @P5 IMAD.IADD R6, R154, 0x1, R9.reuse ;  /* 0x000000019a065824 */ /* 0x100fe200078e0209 */
[----:B------:R-:W-:Y:S01]  /*69f0*/  CS2R R94, SRZ ;  /* 0x00000000005e7805 */ /* 0x000fe2000001ff00 */
[--C-:B------:R-:W-:Y:S01]  /*6a00*/  @P5 IMAD.IADD R4, R153, 0x1, R9.reuse ;  /* 0x0000000199045824 */ /* 0x100fe200078e0209 */
[----:B------:R-:W-:Y:S01]  /*6a10*/  CS2R R92, SRZ ;  /* 0x00000000005c7805 */ /* 0x000fe2000001ff00 */
[----:B------:R-:W-:Y:S01]  /*6a20*/  @P5 IMAD R2, R152, 0x10, R9 ;  /* 0x0000001098025824 */ /* 0x000fe200078e0209 */
[----:B------:R-:W-:Y:S02]  /*6a30*/  CS2R R98, SRZ ;  /* 0x0000000000627805 */ /* 0x000fe4000001ff00 */
[----:B------:R-:W-:Y:S01]  /*6a40*/  CS2R R96, SRZ ;  /* 0x0000000000607805 */ /* 0x000fe2000001ff00 */
[----:B------:R-:W-:Y:S06]  /*6a50*/  @P1 BRA `(.L_x_120) ;  /* 0x00000000000c1947 */ /* 0x000fec0003800000 */
[----:B------:R-:W-:Y:S04]  /*6a60*/  SHF.L.U32 R0, R148, 0x1f, RZ ;  /* 0x0000001f94007819 */ /* 0x000fe800000006ff */
[----:B------:R-:W1:Y:S02]  /*6a70*/  SYNCS.PHASECHK.TRANS64.TRYWAIT P1, [R3+URZ+0x100], R0 ;  /* 0x00010000030075a7 */ /* 0x000e6400080211ff */
[----:B-1----:R-:W-:Y:S05]  /*6a80*/  @!P1 BRA `(.L_x_121) ;  /* 0x0000003800c89947 */ /* 0x002fea0003800000 */
.L_x_120:
[----:B------:R-:W-:Y:S05]  /*6a90*/  BSYNC B0 ;  /* 0x0000000000007941 */ /* 0x000fea0003800000 */
.L_x_119:
[----:B------:R-:W-:Y:S01]  /*6aa0*/  ISETP.NE.AND P1, PT, R79, RZ, PT ;  /* 0x000000ff4f00720c */ /* 0x000fe20003f25270 */
[----:B-1----:R-:W-:Y:S02]  /*6ab0*/  VIADD R3, R3, 0x110 ;  /* 0x0000011003037836 */ /* 0x002fe40000000000 */
[----:B------:R-:W-:Y:S02]  /*6ac0*/  IMAD.U32 R0, RZ, RZ, UR46 ;  /* 0x0000002eff007e24 */ /* 0x000fe4000f8e00ff */
[----:B------:R-:W-:Y:S03]  /*6ad0*/  VIADD R150, R150, 0x1 ;  /* 0x0000000196967836 */ /* 0x000fe60000000000 */
[----:B------:R-:W-:Y:S05]  /*6ae0*/  PRMT R0, R0, 0x654, R3 ;  /* 0x0000065400007816 */ /* 0x000fea0000000003 */
[----:B------:R1:W2:Y:S04]  /*6af0*/  @P1 LDS.128 R80, [R7+UR44+0x200] ;  /* 0x0002002c07501984 */ /* 0x0002a80008000c00 */
[----:B------:R1:W1:Y:S04]  /*6b00*/  @P1 LDS.128 R84, [R6+0x200] ;  /* 0x0002000006541984 */ /* 0x0002680000000c00 */
[----:B------:R1:W1:Y:S04]  /*6b10*/  @P1 LDS.128 R92, [R4+0x200] ;  /* 0x00020000045c1984 */ /* 0x0002680000000c00 */
[----:B------:R1:W1:Y:S01]  /*6b20*/  @P1 LDS.128 R96, [R2+0x200] ;  /* 0x0002000002601984 */ /* 0x0002620000000c00 */
[C---:B------:R-:W-:Y:S01]  /*6b30*/  ISETP.NE.AND P1, PT, R150.reuse, 0x2, PT ;  /* 0x000000029600780c */ /* 0x040fe20003f25270 */
[----:B------:R-:W-:Y:S01]  /*6b40*/  @!PT LDS RZ, [RZ] ;  /* 0x00000000fffff984 */ /* 0x000fe20000000800 */
[----:B------:R-:W-:Y:S01]  /*6b50*/  @!PT LDS RZ, [RZ] ;  /* 0x00000000fffff984 */ /* 0x000fe20000000800 */
[----:B------:R-:W-:Y:S01]  /*6b60*/  @!PT LDS RZ, [RZ] ;  /* 0x00000000fffff984 */ /* 0x000fe20000000800 */
[----:B------:R-:W-:Y:S01]  /*6b70*/  @!PT LDS RZ, [RZ] ;  /* 0x00000000fffff984 */ /* 0x000fe20000000800 */
[----:B------:R5:W-:Y:S06]  /*6b80*/  MEMBAR.ALL.CTA ;  /* 0x0000000000007992 */ /* 0x000bec0000008000 */
[----:B-----5:R-:W5:Y:S01]  /*6b90*/  FENCE.VIEW.ASYNC.S ;  /* 0x00000000000073c6 */ /* 0x020f620000000000 */
[----:B------:R-:W-:Y:S02]  /*6ba0*/  SEL R3, RZ, 0x1, P1 ;  /* 0x00000001ff037807 */ /* 0x000fe40000800000 */
[----:B------:R-:W-:Y:S02]  /*6bb0*/  SEL R150, R150, RZ, P1 ;  /* 0x000000ff96967207 */ /* 0x000fe40000800000 */
[----:B------:R-:W-:Y:S01]  /*6bc0*/  LOP3.LUT R148, R148, R3, RZ, 0x3c, !PT ;  /* 0x0000000394947212 */ /* 0x000fe200078e3cff */
[----:B-----5:R1:W-:Y:S06]  /*6bd0*/  SYNCS.ARRIVE.TRANS64.RED.A1T0 RZ, [R0+URZ], RZ ;  /* 0x000000ff00ff79a7 */ /* 0x0203ec00081004ff */
.L_x_118:
[----:B------:R-:W-:Y:S05]  /*6be0*/  BSYNC B1 ;  /* 0x0000000000017941 */ /* 0x000fea0003800000 */
.L_x_117:
[----:B-1----:R-:W-:Y:S04]  /*6bf0*/  SHF.R.U32.HI R0, RZ, 0x15, R71 ;  /* 0x00000015ff007819 */ /* 0x002fe80000011647 */
[----:B------:R-:W-:Y:S01]  /*6c00*/  LOP3.LUT P1, RZ, R0, 0x3, R145, 0x48, !PT ;  /* 0x0000000300ff7812 */ /* 0x000fe20007824891 */
[----:B------:R-:W-:Y:S01]  /*6c10*/  @!UPT UIADD3 URZ, UPT, UPT, URZ, URZ, URZ ;  /* 0x000000fffffff290 */ /* 0x000fe2000fffe0ff */
[----:B---3--:R-:W-:Y:S11]  /*6c20*/  @P0 BRA `(.L_x_122) ;  /* 0x0000000000080947 */ /* 0x008ff60003800000 */
[----:B------:R-:W1:Y:S02]  /*6c30*/  SYNCS.PHASECHK.TRANS64.TRYWAIT P0, [R146+URZ+0x150], R5 ;  /* 0x00015005920075a7 */ /* 0x000e6400080011ff */
[----:B-1----:R-:W-:Y:S05]  /*6c40*/  @!P0 BRA `(.L_x_123) ;  /* 0x00000038006c8947 */ /* 0x002fea0003800000 */
.L_x_122:
[----:B------:R-:W-:Y:S05]  /*6c50*/  @!P1 BRA `(.L_x_124) ;  /* 0x0000000000409947 */ /* 0x000fea0003800000 */
[----:B------:R-:W1:Y:S01]  /*6c60*/  LDCU.64 UR8, c[0x4][0x70] ;  /* 0x01000e00ff0877ac */ /* 0x000e620008000a00 */
[----:B------:R-:W-:Y:S01]  /*6c70*/  MOV R3, 0x0 ;  /* 0x0000000000037802 */ /* 0x000fe20000000f00 */
[----:B------:R-:W-:Y:S02]  /*6c80*/  HFMA2 R12, -RZ, RZ, 0, 5.9604644775390625e-08 ;  /* 0x00000001ff0c7431 */ /* 0x000fe400000001ff */
[----:B------:R-:W-:Y:S02]  /*6c90*/  IMAD.MOV.U32 R8, RZ, RZ, 0x192 ;  /* 0x00000192ff087424 */ /* 0x000fe400078e00ff */
[----:B------:R-:W-:Y:S01]  /*6ca0*/  IMAD.MOV.U32 R13, RZ, RZ, RZ ;  /* 0x000000ffff0d7224 */ /* 0x000fe200078e00ff */
[----:B------:R-:W3:Y:S01]  /*6cb0*/  LDCU.64 UR6, c[0x4][0x78] ;  /* 0x01000f00ff0677ac */ /* 0x000ee20008000a00 */
[----:B------:R-:W2:Y:S01]  /*6cc0*/  LDC.64 R2, c[0x4][R3] ;  /* 0x0100000003027b82 */ /* 0x000ea20000000a00 */
[----:B------:R-:W5:Y:S01]  /*6cd0*/  LDCU.64 UR4, c[0x4][0x10] ;  /* 0x01000200ff0477ac */ /* 0x000f620008000a00 */
[----:B-1----:R-:W-:Y:S01]  /*6ce0*/  MOV R5, UR9 ;  /* 0x0000000900057c02 */ /* 0x002fe20008000f00 */
[----:B------:R-:W-:Y:S01]  /*6cf0*/  IMAD.U32 R4, RZ, RZ, UR8 ;  /* 0x00000008ff047e24 */ /* 0x000fe2000f8e00ff */
[----:B---3--:R-:W-:Y:S01]  /*6d00*/  MOV R7, UR7 ;  /* 0x0000000700077c02 */ /* 0x008fe20008000f00 */
[----:B------:R-:W-:Y:S01]  /*6d10*/  IMAD.U32 R6, RZ, RZ, UR6 ;  /* 0x00000006ff067e24 */ /* 0x000fe2000f8e00ff */
[----:B-----5:R-:W-:Y:S01]  /*6d20*/  MOV R11, UR5 ;  /* 0x00000005000b7c02 */ /* 0x020fe20008000f00 */
[----:B------:R-:W-:Y:S02]  /*6d30*/  IMAD.U32 R10, RZ, RZ, UR4 ;  /* 0x00000004ff0a7e24 */ /* 0x000fe4000f8e00ff */
[----:B------:R-:W-:Y:S07]  /*6d40*/  LEPC R20, `(.L_x_124) ;  /* 0x000000001014794e */ /* 0x000fee0000000000 */
[----:B--2-4-:R-:W-:Y:S05]  /*6d50*/  CALL.ABS.NOINC R2 ;  /* 0x0000000002007343 */ /* 0x014fea0003c00000 */
.L_x_124:
[----:B--2---:R-:W-:Y:S01]  /*6d60*/  SHF.L.U32 R75, R80, 0x10, RZ ;  /* 0x00000010504b7819 */ /* 0x004fe200000006ff */
[----:B------:R-:W-:Y:S05]  /*6d70*/  WARPSYNC.ALL ;  /* 0x0000000000007948 */ /* 0x000fea0003800000 */
[----:B------:R-:W-:Y:S01]  /*6d80*/  R2UR UR4, R71 ;  /* 0x00000000470472ca */ /* 0x000fe200000e0000 */
[----:B------:R-:W-:Y:S01]  /*6d90*/  BSSY.RECONVERGENT B0, `(.L_x_125) ;  /* 0x0000121000007945 */ /* 0x000fe20003800200 */
[----:B------:R-:W-:Y:S02]  /*6da0*/  ISETP.NE.AND P6, PT, R88, RZ, PT ;  /* 0x000000ff5800720c */ /* 0x000fe40003fc5270 */
[----:B------:R-:W-:Y:S02]  /*6db0*/  IADD3 R113, PT, PT, R135, UR44, RZ ;  /* 0x0000002c87717c10 */ /* 0x000fe4000fffe0ff */
[----:B------:R-:W-:Y:S02]  /*6dc0*/  SHF.L.U32 R112, R152, 0x4, RZ ;  /* 0x0000000498707819 */ /* 0x000fe400000006ff */
[-C--:B------:R-:W-:Y:S02]  /*6dd0*/  IADD3 R159, PT, PT, R154, R113.reuse, RZ ;  /* 0x000000719a9f7210 */ /* 0x080fe40007ffe0ff */
[----:B------:R-:W-:Y:S02]  /*6de0*/  IADD3 R158, PT, PT, R153, R113, RZ ;  /* 0x00000071999e7210 */ /* 0x000fe40007ffe0ff */
[----:B------:R-:W-:Y:S01]  /*6df0*/  IADD3 R157, PT, PT, R113, R112, RZ ;  /* 0x00000070719d7210 */ /* 0x000fe20007ffe0ff */
[----:B-1----:R-:W4:Y:S01]  /*6e00*/  LDTM.x64 R4, tmem[UR4] ;  /* 0x00000004000479ee */ /* 0x002f220008340000 */
[C---:B------:R-:W-:Y:S02]  /*6e10*/  PRMT R73, R80.reuse, 0x8880, RZ ;  /* 0x0000888050497816 */ /* 0x040fe400000000ff */
[----:B------:R-:W-:Y:S02]  /*6e20*/  SHF.R.S32.HI R75, RZ, 0x18, R75 ;  /* 0x00000018ff4b7819 */ /* 0x000fe4000001144b */
[----:B------:R-:W-:Y:S02]  /*6e30*/  SHF.R.S32.HI R76, RZ, 0x18, R81 ;  /* 0x00000018ff4c7819 */ /* 0x000fe40000011451 */
[----:B------:R-:W-:Y:S02]  /*6e40*/  SHF.L.U32 R74, R80, 0x8, RZ ;  /* 0x00000008504a7819 */ /* 0x000fe400000006ff */
[----:B------:R-:W-:Y:S02]  /*6e50*/  SHF.L.U32 R77, R81, 0x8, RZ ;  /* 0x00000008514d7819 */ /* 0x000fe400000006ff */
[----:B------:R-:W-:Y:S02]  /*6e60*/  SHF.R.S32.HI R74, RZ, 0x18, R74 ;  /* 0x00000018ff4a7819 */ /* 0x000fe4000001144a */
[----:B------:R-:W-:Y:S02]  /*6e70*/  SHF.R.S32.HI R77, RZ, 0x18, R77 ;  /* 0x00000018ff4d7819 */ /* 0x000fe4000001144d */
[----:B------:R-:W-:Y:S02]  /*6e80*/  ISETP.NE.AND P0, PT, R156, RZ, PT ;  /* 0x000000ff9c00720c */ /* 0x000fe40003f05270 */
[----:B------:R-:W-:Y:S02]  /*6e90*/  LEA R114, R150, UR44, 0x3 ;  /* 0x0000002c96727c11 */ /* 0x000fe4000f8e18ff */
[----:B------:R-:W-:Y:S01]  /*6ea0*/  @P6 SHF.L.U32 R115, R148, 0x1f, RZ ;  /* 0x0000001f94736819 */ /* 0x000fe200000006ff */
[C---:B----4-:R-:W-:Y:S02]  /*6eb0*/  IMAD R0, R70.reuse, R4, RZ ;  /* 0x0000000446007224 */ /* 0x050fe400078e02ff */
[C---:B------:R-:W-:Y:S02]  /*6ec0*/  IMAD R2, R70.reuse, R5, RZ ;  /* 0x0000000546027224 */ /* 0x040fe400078e02ff */
[----:B------:R-:W-:Y:S02]  /*6ed0*/  IMAD R3, R70, R6, RZ ;  /* 0x0000000646037224 */ /* 0x000fe400078e02ff */
[-C--:B------:R-:W-:Y:S01]  /*6ee0*/  IMAD R0, R73, R72.reuse, R0 ;  /* 0x0000004849007224 */ /* 0x080fe200078e0200 */
[----:B------:R-:W-:Y:S01]  /*6ef0*/  SHF.R.S32.HI R73, RZ, 0x18, R80 ;  /* 0x00000018ff497819 */ /* 0x000fe20000011450 */
[-C--:B------:R-:W-:Y:S01]  /*6f00*/  IMAD R2, R75, R72.reuse, R2 ;  /* 0x000000484b027224 */ /* 0x080fe200078e0202 */
[C---:B------:R-:W-:Y:S01]  /*6f10*/  PRMT R75, R81.reuse, 0x8880, RZ ;  /* 0x00008880514b7816 */ /* 0x040fe200000000ff */
[----:B------:R-:W-:Y:S01]  /*6f20*/  IMAD R3, R74, R72, R3 ;  /* 0x000000484a037224 */ /* 0x000fe200078e0203 */
[----:B------:R-:W-:Y:S01]  /*6f30*/  SHF.L.U32 R74, R81, 0x10, RZ ;  /* 0x00000010514a7819 */ /* 0x000fe200000006ff */
[C---:B------:R-:W-:Y:S02]  /*6f40*/  IMAD R7, R70.reuse, R7, RZ ;  /* 0x0000000746077224 */ /* 0x040fe400078e02ff */
[C---:B------:R-:W-:Y:S01]  /*6f50*/  IMAD R4, R70.reuse, R8, RZ ;  /* 0x0000000846047224 */ /* 0x040fe200078e02ff */
[----:B------:R-:W-:Y:S01]  /*6f60*/  SHF.R.S32.HI R74, RZ, 0x18, R74 ;  /* 0x00000018ff4a7819 */ /* 0x000fe2000001144a */
[----:B------:R-:W-:Y:S02]  /*6f70*/  IMAD R5, R70, R9, RZ ;  /* 0x0000000946057224 */ /* 0x000fe400078e02ff */
[-C--:B------:R-:W-:Y:S01]  /*6f80*/  IMAD R7, R73, R72.reuse, R7 ;  /* 0x0000004849077224 */ /* 0x080fe200078e0207 */
[C---:B------:R-:W-:Y:S01]  /*6f90*/  PRMT R73, R82.reuse, 0x8880, RZ ;  /* 0x0000888052497816 */ /* 0x040fe200000000ff */
[----:B------:R-:W-:Y:S01]  /*6fa0*/  IMAD R4, R75, R72, R4 ;  /* 0x000000484b047224 */ /* 0x000fe200078e0204 */
[----:B------:R-:W-:Y:S01]  /*6fb0*/  SHF.L.U32 R75, R82, 0x8, RZ ;  /* 0x00000008524b7819 */ /* 0x000fe200000006ff */
[----:B------:R-:W-:Y:S01]  /*6fc0*/  IMAD R6, R70, R10, RZ ;  /* 0x0000000a46067224 */ /* 0x000fe200078e02ff */
[----:B------:R-:W-:Y:S01]  /*6fd0*/  I2IP.S8.S32.SAT R89, R7, R3, RZ ;  /* 0x0000000307597239 */ /* 0x000fe200000014ff */
[----:B------:R-:W-:Y:S01]  /*6fe0*/  IMAD R5, R74, R72, R5 ;  /* 0x000000484a057224 */ /* 0x000fe200078e0205 */
[----:B------:R-:W-:Y:S01]  /*6ff0*/  SHF.L.U32 R74, R82, 0x10, RZ ;  /* 0x00000010524a7819 */ /* 0x000fe200000006ff */
[----:B------:R-:W-:Y:S01]  /*7000*/  IMAD R11, R70, R11, RZ ;  /* 0x0000000b460b7224 */ /* 0x000fe200078e02ff */
[----:B------:R-:W-:Y:S01]  /*7010*/  I2IP.S8.S32.SAT R88, R2, R0, R89 ;  /* 0x0000000002587239 */ /* 0x000fe20000001459 */
[C---:B------:R-:W-:Y:S01]  /*7020*/  IMAD R8, R70.reuse, R12, RZ ;  /* 0x0000000c46087224 */ /* 0x040fe200078e02ff */
[----:B------:R-:W-:Y:S01]  /*7030*/  SHF.R.S32.HI R74, RZ, 0x18, R74 ;  /* 0x00000018ff4a7819 */ /* 0x000fe2000001144a */
[-C--:B------:R-:W-:Y:S01]  /*7040*/  IMAD R6, R77, R72.reuse, R6 ;  /* 0x000000484d067224 */ /* 0x080fe200078e0206 */
[----:B------:R-:W-:Y:S01]  /*7050*/  SHF.R.S32.HI R75, RZ, 0x18, R75 ;  /* 0x00000018ff4b7819 */ /* 0x000fe2000001144b */
[----:B------:R-:W-:Y:S01]  /*7060*/  IMAD R9, R70, R13, RZ ;  /* 0x0000000d46097224 */ /* 0x000fe200078e02ff */
[----:B------:R-:W-:Y:S01]  /*7070*/  SHF.L.U32 R77, R83, 0x8, RZ ;  /* 0x00000008534d7819 */ /* 0x000fe200000006ff */
[-C--:B------:R-:W-:Y:S01]  /*7080*/  IMAD R11, R76, R72.reuse, R11 ;  /* 0x000000484c0b7224 */ /* 0x080fe200078e020b */
[----:B------:R-:W-:Y:S01]  /*7090*/  SHF.R.S32.HI R76, RZ, 0x18, R83 ;  /* 0x00000018ff4c7819 */ /* 0x000fe20000011453 */
[----:B------:R-:W-:Y:S01]  /*70a0*/  IMAD R8, R73, R72, R8 ;  /* 0x0000004849087224 */ /* 0x000fe200078e0208 */
[----:B------:R-:W-:Y:S01]  /*70b0*/  SHF.R.S32.HI R73, RZ, 0x18, R82 ;  /* 0x00000018ff497819 */ /* 0x000fe20000011452 */
[----:B------:R-:W-:Y:S01]  /*70c0*/  IMAD R10, R70, R14, RZ ;  /* 0x0000000e460a7224 */ /* 0x000fe200078e02ff */
[----:B------:R-:W-:Y:S01]  /*70d0*/  I2IP.S8.S32.SAT R90, R11, R6, RZ ;  /* 0x000000060b5a7239 */ /* 0x000fe200000014ff */
[----:B------:R-:W-:Y:S01]  /*70e0*/  IMAD R9, R74, R72, R9 ;  /* 0x000000484a097224 */ /* 0x000fe200078e0209 */
[----:B------:R-:W-:Y:S01]  /*70f0*/  SHF.R.S32.HI R77, RZ, 0x18, R77 ;  /* 0x00000018ff4d7819 */ /* 0x000fe2000001144d */
[----:B------:R-:W-:Y:S01]  /*7100*/  IMAD.U32 R74, R83, 0x10000, RZ ;  /* 0x00010000534a7824 */ /* 0x000fe200078e00ff */
[----:B------:R-:W-:Y:S01]  /*7110*/  I2IP.S8.S32.SAT R89, R5, R4, R90 ;  /* 0x0000000405597239 */ /* 0x000fe2000000145a */
[C---:B------:R-:W-:Y:S02]  /*7120*/  IMAD R15, R70.reuse, R15, RZ ;  /* 0x0000000f460f7224 */ /* 0x040fe400078e02ff */
[----:B------:R-:W-:Y:S01]  /*7130*/  IMAD R10, R75, R72, R10 ;  /* 0x000000484b0a7224 */ /* 0x000fe200078e020a */
[----:B------:R-:W-:Y:S01]  /*7140*/  PRMT R75, R83, 0x8880, RZ ;  /* 0x00008880534b7816 */ /* 0x000fe200000000ff */
        /* <DEDUP_REMOVED lines=11> */
[C---:B------:R-:W-:Y:S01]  /*7200*/  IMAD R19, R70.reuse, R19, RZ ;  /* 0x0000001346137224 */ /* 0x040fe200078e02ff */
[----:B------:R-:W-:Y:S01]  /*7210*/  I2IP.S8.S32.SAT R90, R9, R8, R90 ;  /* 0x00000008095a7239 */ /* 0x000fe2000000145a */
[C---:B------:R-:W-:Y:S01]  /*7220*/  IMAD R16, R70.reuse, R20, RZ ;  /* 0x0000001446107224 */ /* 0x040fe200078e02ff */
[----:B------:R-:W-:Y:S01]  /*7230*/  SHF.R.S32.HI R74, RZ, 0x18, R74 ;  /* 0x00000018ff4a7819 */ /* 0x000fe2000001144a */
[-C--:B------:R-:W-:Y:S01]  /*7240*/  IMAD R14, R77, R72.reuse, R14 ;  /* 0x000000484d0e7224 */ /* 0x080fe200078e020e */
[----:B------:R-:W-:Y:S01]  /*7250*/  SHF.R.S32.HI R75, RZ, 0x18, R75 ;  /* 0x00000018ff4b7819 */ /* 0x000fe2000001144b */
[----:B------:R-:W-:Y:S01]  /*7260*/  IMAD R17, R70, R21, RZ ;  /* 0x0000001546117224 */ /* 0x000fe200078e02ff */
[----:B------:R-:W-:Y:S01]  /*7270*/  SHF.L.U32 R77, R85, 0x8, RZ ;  /* 0x00000008554d7819 */ /* 0x000fe200000006ff */
[----:B------:R-:W-:Y:S01]  /*7280*/  IMAD R19, R76, R72, R19 ;  /* 0x000000484c137224 */ /* 0x000fe200078e0213 */
[----:B------:R-:W-:Y:S01]  /*7290*/  SHF.R.S32.HI R76, RZ, 0x18, R85 ;  /* 0x00000018ff4c7819 */ /* 0x000fe20000011455 */
[----:B------:R-:W-:Y:S01]  /*72a0*/  IMAD R18, R70, R22, RZ ;  /* 0x0000001646127224 */ /* 0x000fe200078e02ff */
[----:B------:R-:W-:Y:S01]  /*72b0*/  SHF.R.S32.HI R77, RZ, 0x18, R77 ;  /* 0x00000018ff4d7819 */ /* 0x000fe2000001144d */
[----:B------:R-:W-:Y:S01]  /*72c0*/  IMAD R16, R73, R72, R16 ;  /* 0x0000004849107224 */ /* 0x000fe200078e0210 */
[----:B------:R-:W-:Y:S01]  /*72d0*/  I2IP.S8.S32.SAT R91, R19, R14, RZ ;  /* 0x0000000e135b7239 */ /* 0x000fe200000014ff */
[-C--:B------:R-:W-:Y:S01]  /*72e0*/  IMAD R17, R74, R72.reuse, R17 ;  /* 0x000000484a117224 */ /* 0x080fe200078e0211 */
[----:B------:R-:W-:Y:S01]  /*72f0*/  SHF.L.U32 R74, R85, 0x10, RZ ;  /* 0x00000010554a7819 */ /* 0x000fe200000006ff */
[C---:B------:R-:W-:Y:S01]  /*7300*/  IMAD R23, R70.reuse, R23, RZ ;  /* 0x0000001746177224 */ /* 0x040fe200078e02ff */
[----:B------:R-:W-:Y:S01]  /*7310*/  SHF.R.S32.HI R73, RZ, 0x18, R84 ;  /* 0x00000018ff497819 */ /* 0x000fe20000011454 */
[----:B------:R-:W-:Y:S01]  /*7320*/  IMAD R18, R75, R72, R18 ;  /* 0x000000484b127224 */ /* 0x000fe200078e0212 */
[----:B------:R-:W-:Y:S01]  /*7330*/  PRMT R75, R85, 0x8880, RZ ;  /* 0x00008880554b7816 */ /* 0x000fe200000000ff */
[C---:B------:R-:W-:Y:S01]  /*7340*/  IMAD R20, R70.reuse, R24, RZ ;  /* 0x0000001846147224 */ /* 0x040fe200078e02ff */
[----:B------:R-:W-:Y:S01]  /*7350*/  SHF.R.S32.HI R74, RZ, 0x18, R74 ;  /* 0x00000018ff4a7819 */ /* 0x000fe2000001144a */
[----:B------:R-:W-:Y:S01]  /*7360*/  IMAD R21, R70, R25, RZ ;  /* 0x0000001946157224 */ /* 0x000fe200078e02ff */
[----:B------:R-:W-:Y:S01]  /*7370*/  I2IP.S8.S32.SAT R91, R13, R12, R91 ;  /* 0x0000000c0d5b7239 */ /* 0x000fe2000000145b */
[-C--:B------:R-:W-:Y:S01]  /*7380*/  IMAD R23, R73, R72.reuse, R23 ;  /* 0x0000004849177224 */ /* 0x080fe200078e0217 */
[C---:B------:R-:W-:Y:S01]  /*7390*/  PRMT R73, R86.reuse, 0x8880, RZ ;  /* 0x0000888056497816 */ /* 0x040fe200000000ff */
[-C--:B------:R-:W-:Y:S01]  /*73a0*/  IMAD R20, R75, R72.reuse, R20 ;  /* 0x000000484b147224 */ /* 0x080fe200078e0214 */
[----:B------:R-:W-:Y:S01]  /*73b0*/  SHF.L.U32 R75, R86, 0x8, RZ ;  /* 0x00000008564b7819 */ /* 0x000fe200000006ff */
[----:B------:R-:W-:Y:S01]  /*73c0*/  IMAD R21, R74, R72, R21 ;  /* 0x000000484a157224 */ /* 0x000fe200078e0215 */
[----:B------:R1:W-:Y:S01]  /*73d0*/  STS.128 [R135+UR44+0x4200], R88 ;  /* 0x0042005887007988 */ /* 0x0003e20008000c2c */
[----:B------:R-:W-:Y:S01]  /*73e0*/  IMAD R22, R70, R26, RZ ;  /* 0x0000001a46167224 */ /* 0x000fe200078e02ff */
[----:B------:R-:W-:Y:S01]  /*73f0*/  I2IP.S8.S32.SAT R100, R23, R18, RZ ;  /* 0x0000001217647239 */ /* 0x000fe200000014ff */
[----:B------:R-:W-:Y:S01]  /*7400*/  IMAD.U32 R74, R86, 0x10000, RZ ;  /* 0x00010000564a7824 */ /* 0x000fe200078e00ff */
[----:B------:R-:W-:Y:S01]  /*7410*/  SHF.R.S32.HI R75, RZ, 0x18, R75 ;  /* 0x00000018ff4b7819 */ /* 0x000fe2000001144b */
[C---:B------:R-:W-:Y:S01]  /*7420*/  IMAD R27, R70.reuse, R27, RZ ;  /* 0x0000001b461b7224 */ /* 0x040fe200078e02ff */
[----:B------:R-:W-:Y:S01]  /*7430*/  I2IP.S8.S32.SAT R100, R17, R16, R100 ;  /* 0x0000001011647239 */ /* 0x000fe20000001464 */
[C---:B------:R-:W-:Y:S01]  /*7440*/  IMAD R24, R70.reuse, R28, RZ ;  /* 0x0000001c46187224 */ /* 0x040fe200078e02ff */
[----:B------:R-:W-:Y:S01]  /*7450*/  SHF.R.S32.HI R74, RZ, 0x18, R74 ;  /* 0x00000018ff4a7819 */ /* 0x000fe2000001144a */
[-C--:B------:R-:W-:Y:S01]  /*7460*/  IMAD R22, R77, R72.reuse, R22 ;  /* 0x000000484d167224 */ /* 0x080fe200078e0216 */
[----:B------:R-:W-:Y:S01]  /*7470*/  SHF.L.U32 R77, R87, 0x8, RZ ;  /* 0x00000008574d7819 */ /* 0x000fe200000006ff */
[----:B------:R-:W-:Y:S02]  /*7480*/  IMAD R25, R70, R29, RZ ;  /* 0x0000001d46197224 */ /* 0x000fe400078e02ff */
        /* <DEDUP_REMOVED lines=33> */
[----:B------:R-:W-:Y:S01]  /*76a0*/  PRMT R76, R93, 0x8880, RZ ;  /* 0x000088805d4c7816 */ /* 0x000fe200000000ff */
[C---:B------:R-:W-:Y:S02]  /*76b0*/  IMAD R34, R70.reuse, R38, RZ ;  /* 0x0000002646227224 */ /* 0x040fe400078e02ff */
[----:B------:R-:W-:Y:S01]  /*76c0*/  IMAD R32, R73, R72, R32 ;  /* 0x0000004849207224 */ /* 0x000fe200078e0220 */
[----:B------:R-:W-:Y:S01]  /*76d0*/  SHF.R.S32.HI R73, RZ, 0x18, R92 ;  /* 0x00000018ff497819 */ /* 0x000fe2000001145c */
[----:B------:R-:W-:Y:S01]  /*76e0*/  IMAD R39, R70, R39, RZ ;  /* 0x0000002746277224 */ /* 0x000fe200078e02ff */
[----:B------:R-:W-:Y:S01]  /*76f0*/  I2IP.S8.S32.SAT R103, R35, R30, RZ ;  /* 0x0000001e23677239 */ /* 0x000fe200000014ff */
[-C--:B------:R-:W-:Y:S02]  /*7700*/  IMAD R33, R74, R72.reuse, R33 ;  /* 0x000000484a217224 */ /* 0x080fe400078e0221 */
[----:B------:R-:W-:Y:S01]  /*7710*/  IMAD R34, R75, R72, R34 ;  /* 0x000000484b227224 */ /* 0x000fe200078e0222 */
[----:B------:R-:W-:Y:S01]  /*7720*/  I2IP.S8.S32.SAT R103, R29, R28, R103 ;  /* 0x0000001c1d677239 */ /* 0x000fe20000001467 */
[C---:B------:R-:W-:Y:S01]  /*7730*/  IMAD.U32 R74, R93.reuse, 0x10000, RZ ;  /* 0x000100005d4a7824 */ /* 0x040fe200078e00ff */
[----:B------:R-:W-:Y:S01]  /*7740*/  SHF.L.U32 R75, R93, 0x8, RZ ;  /* 0x000000085d4b7819 */ /* 0x000fe200000006ff */
[----:B------:R-:W-:Y:S01]  /*7750*/  IMAD R39, R73, R72, R39 ;  /* 0x0000004849277224 */ /* 0x000fe200078e0227 */
[----:B------:R-:W-:Y:S01]  /*7760*/  MOV R73, R76 ;  /* 0x0000004c00497202 */ /* 0x000fe20000000f00 */
[C---:B------:R-:W-:Y:S01]  /*7770*/  IMAD R36, R70.reuse, R40, RZ ;  /* 0x0000002846247224 */ /* 0x040fe200078e02ff */
[----:B------:R-:W-:Y:S01]  /*7780*/  SHF.R.S32.HI R74, RZ, 0x18, R74 ;  /* 0x00000018ff4a7819 */ /* 0x000fe2000001144a */
[C---:B------:R-:W-:Y:S01]  /*7790*/  IMAD R37, R70.reuse, R41, RZ ;  /* 0x0000002946257224 */ /* 0x040fe200078e02ff */
[----:B------:R-:W-:Y:S01]  /*77a0*/  SHF.R.S32.HI R75, RZ, 0x18, R75 ;  /* 0x00000018ff4b7819 */ /* 0x000fe2000001144b */
[----:B------:R-:W-:Y:S01]  /*77b0*/  IMAD R38, R70, R42, RZ ;  /* 0x0000002a46267224 */ /* 0x000fe200078e02ff */
[----:B------:R1:W-:Y:S01]  /*77c0*/  STS.128 [R159+0x4200], R100 ;  /* 0x004200649f007388 */ /* 0x0003e20000000c00 */
[----:B------:R-:W-:Y:S01]  /*77d0*/  IMAD R36, R73, R72, R36 ;  /* 0x0000004849247224 */ /* 0x000fe200078e0224 */
[----:B------:R-:W-:Y:S01]  /*77e0*/  I2IP.S8.S32.SAT R104, R39, R34, RZ ;  /* 0x0000002227687239 */ /* 0x000fe200000014ff */
[-C--:B------:R-:W-:Y:S01]  /*77f0*/  IMAD R37, R74, R72.reuse, R37 ;  /* 0x000000484a257224 */ /* 0x080fe200078e0225 */
[----:B------:R-:W-:Y:S01]  /*7800*/  SHF.R.S32.HI R76, RZ, 0x18, R93 ;  /* 0x00000018ff4c7819 */ /* 0x000fe2000001145d */
[----:B------:R-:W-:Y:S01]  /*7810*/  IMAD R43, R70, R43, RZ ;  /* 0x0000002b462b7224 */ /* 0x000fe200078e02ff */
[C---:B------:R-:W-:Y:S01]  /*7820*/  SHF.L.U32 R74, R94.reuse, 0x10, RZ ;  /* 0x000000105e4a7819 */ /* 0x040fe200000006ff */
[----:B------:R-:W-:Y:S01]  /*7830*/  IMAD R38, R75, R72, R38 ;  /* 0x000000484b267224 */ /* 0x000fe200078e0226 */
[----:B------:R-:W-:Y:S01]  /*7840*/  PRMT R73, R94, 0x8880, RZ ;  /* 0x000088805e497816 */ /* 0x000fe200000000ff */
[----:B------:R-:W-:Y:S01]  /*7850*/  IMAD R40, R70, R44, RZ ;  /* 0x0000002c46287224 */ /* 0x000fe200078e02ff */
[----:B------:R-:W-:Y:S01]  /*7860*/  SHF.L.U32 R75, R94, 0x8, RZ ;  /* 0x000000085e4b7819 */ /* 0x000fe200000006ff */
[----:B------:R-:W-:Y:S01]  /*7870*/  IMAD R41, R70, R45, RZ ;  /* 0x0000002d46297224 */ /* 0x000fe200078e02ff */
[----:B------:R-:W-:Y:S01]  /*7880*/  SHF.R.S32.HI R74, RZ, 0x18, R74 ;  /* 0x00000018ff4a7819 */ /* 0x000fe2000001144a */
[----:B------:R-:W-:Y:S01]  /*7890*/  IMAD R43, R76, R72, R43 ;  /* 0x000000484c2b7224 */ /* 0x000fe200078e022b */
[----:B------:R-:W-:Y:S01]  /*78a0*/  SHF.R.S32.HI R75, RZ, 0x18, R75 ;  /* 0x00000018ff4b7819 */ /* 0x000fe2000001144b */
[C---:B------:R-:W-:Y:S01]  /*78b0*/  IMAD R42, R70.reuse, R46, RZ ;  /* 0x0000002e462a7224 */ /* 0x040fe200078e02ff */
[----:B------:R-:W-:Y:S01]  /*78c0*/  I2IP.S8.S32.SAT R104, R33, R32, R104 ;  /* 0x0000002021687239 */ /* 0x000fe20000001468 */
[----:B------:R-:W-:Y:S01]  /*78d0*/  IMAD R40, R73, R72, R40 ;  /* 0x0000004849287224 */ /* 0x000fe200078e0228 */
[----:B------:R-:W-:Y:S01]  /*78e0*/  SHF.R.S32.HI R76, RZ, 0x18, R94 ;  /* 0x00000018ff4c7819 */ /* 0x000fe2000001145e */
[----:B------:R-:W-:Y:S01]  /*78f0*/  IMAD R47, R70, R47, RZ ;  /* 0x0000002f462f7224 */ /* 0x000fe200078e02ff */
[----:B------:R-:W-:Y:S01]  /*7900*/  I2IP.S8.S32.SAT R105, R43, R38, RZ ;  /* 0x000000262b697239 */ /* 0x000fe200000014ff */
[-C--:B------:R-:W-:Y:S01]  /*7910*/  IMAD R41, R74, R72.reuse, R41 ;  /* 0x000000484a297224 */ /* 0x080fe200078e0229 */
[----:B------:R-:W-:Y:S01]  /*7920*/  PRMT R73, R95, 0x8880, RZ ;  /* 0x000088805f497816 */ /* 0x000fe200000000ff */
[-C--:B------:R-:W-:Y:S01]  /*7930*/  IMAD R42, R75, R72.reuse, R42 ;  /* 0x000000484b2a7224 */ /* 0x080fe200078e022a */
[----:B------:R-:W-:Y:S01]  /*7940*/  SHF.L.U32 R74, R95, 0x10, RZ ;  /* 0x000000105f4a7819 */ /* 0x000fe200000006ff */
[----:B------:R-:W-:Y:S01]  /*7950*/  IMAD R47, R76, R72, R47 ;  /* 0x000000484c2f7224 */ /* 0x000fe200078e022f */
[----:B------:R-:W-:Y:S01]  /*7960*/  I2IP.S8.S32.SAT R105, R37, R36, R105 ;  /* 0x0000002425697239 */ /* 0x000fe20000001469 */
[C---:B------:R-:W-:Y:S01]  /*7970*/  IMAD R44, R70.reuse, R48, RZ ;  /* 0x00000030462c7224 */ /* 0x040fe200078e02ff */
[----:B------:R-:W-:Y:S01]  /*7980*/  SHF.R.S32.HI R74, RZ, 0x18, R74 ;  /* 0x00000018ff4a7819 */ /* 0x000fe2000001144a */
[----:B------:R-:W-:Y:S01]  /*7990*/  IMAD.SHL.U32 R76, R95, 0x100, RZ ;  /* 0x000001005f4c7824 */ /* 0x000fe200078e00ff */
[----:B------:R-:W-:Y:S01]  /*79a0*/  I2IP.S8.S32.SAT R106, R47, R42, RZ ;  /* 0x0000002a2f6a7239 */ /* 0x000fe200000014ff */
[----:B------:R-:W-:Y:S01]  /*79b0*/  IMAD R45, R70, R49, RZ ;  /* 0x00000031462d7224 */ /* 0x000fe200078e02ff */
[----:B------:R-:W-:Y:S01]  /*79c0*/  PRMT R75, R96, 0x8880, RZ ;  /* 0x00008880604b7816 */ /* 0x000fe200000000ff */
[----:B------:R-:W-:Y:S01]  /*79d0*/  IMAD R44, R73, R72, R44 ;  /* 0x00000048492c7224 */ /* 0x000fe200078e022c */
[----:B------:R-:W-:Y:S01]  /*79e0*/  SHF.R.S32.HI R73, RZ, 0x18, R76 ;  /* 0x00000018ff497819 */ /* 0x000fe2000001144c */
[----:B------:R-:W-:Y:S01]  /*79f0*/  IMAD R46, R70, R50, RZ ;  /* 0x00000032462e7224 */ /* 0x000fe200078e02ff */
[----:B------:R-:W-:Y:S01]  /*7a00*/  I2IP.S8.S32.SAT R106, R41, R40, R106 ;  /* 0x00000028296a7239 */ /* 0x000fe2000000146a */
[----:B------:R-:W-:Y:S01]  /*7a10*/  IMAD R45, R74, R72, R45 ;  /* 0x000000484a2d7224 */ /* 0x000fe200078e022d */
[----:B------:R-:W-:Y:S01]  /*7a20*/  SHF.R.S32.HI R74, RZ, 0x18, R95 ;  /* 0x00000018ff4a7819 */ /* 0x000fe2000001145f */
[----:B------:R-:W-:Y:S01]  /*7a30*/  IMAD R51, R70, R51, RZ ;  /* 0x0000003346337224 */ /* 0x000fe200078e02ff */
[----:B------:R-:W-:Y:S01]  /*7a40*/  SHF.L.U32 R76, R96, 0x8, RZ ;  /* 0x00000008604c7819 */ /* 0x000fe200000006ff */
[----:B------:R-:W-:Y:S02]  /*7a50*/  IMAD R48, R70, R52, RZ ;  /* 0x0000003446307224 */ /* 0x000fe400078e02ff */
[-C--:B------:R-:W-:Y:S01]  /*7a60*/  IMAD R46, R73, R72.reuse, R46 ;  /* 0x00000048492e7224 */ /* 0x080fe200078e022e */
[----:B------:R-:W-:Y:S01]  /*7a70*/  SHF.R.S32.HI R73, RZ, 0x18, R77 ;  /* 0x00000018ff497819 */ /* 0x000fe2000001144d */
[-C--:B------:R-:W-:Y:S01]  /*7a80*/  IMAD R51, R74, R72.reuse, R51 ;  /* 0x000000484a337224 */ /* 0x080fe200078e0233 */
[----:B------:R-:W-:Y:S01]  /*7a90*/  SHF.R.S32.HI R74, RZ, 0x18, R96 ;  /* 0x00000018ff4a7819 */ /* 0x000fe20000011460 */
[----:B------:R-:W-:Y:S01]  /*7aa0*/  IMAD R49, R70, R53, RZ ;  /* 0x0000003546317224 */ /* 0x000fe200078e02ff */
[----:B------:R-:W-:Y:S01]  /*7ab0*/  SHF.L.U32 R77, R98, 0x8, RZ ;  /* 0x00000008624d7819 */ /* 0x000fe200000006ff */
[----:B------:R-:W-:Y:S01]  /*7ac0*/  IMAD R48, R75, R72, R48 ;  /* 0x000000484b307224 */ /* 0x000fe200078e0230 */
[----:B------:R-:W-:Y:S01]  /*7ad0*/  SHF.R.S32.HI R75, RZ, 0x18, R76 ;  /* 0x00000018ff4b7819 */ /* 0x000fe2000001144c */
[C---:B------:R-:W-:Y:S01]  /*7ae0*/  IMAD R50, R70.reuse, R54, RZ ;  /* 0x0000003646327224 */ /* 0x040fe200078e02ff */
[----:B------:R-:W-:Y:S01]  /*7af0*/  I2IP.S8.S32.SAT R107, R51, R46, RZ ;  /* 0x0000002e336b7239 */ /* 0x000fe200000014ff */
[C---:B------:R-:W-:Y:S01]  /*7b00*/  IMAD R55, R70.reuse, R55, RZ ;  /* 0x0000003746377224 */ /* 0x040fe200078e02ff */
[----:B------:R-:W-:Y:S01]  /*7b10*/  SHF.L.U32 R76, R97, 0x10, RZ ;  /* 0x00000010614c7819 */ /* 0x000fe200000006ff */
[----:B------:R-:W-:Y:S01]  /*7b20*/  IMAD R49, R73, R72, R49 ;  /* 0x0000004849317224 */ /* 0x000fe200078e0231 */
[----:B------:R-:W-:Y:S01]  /*7b30*/  PRMT R73, R97, 0x8880, RZ ;  /* 0x0000888061497816 */ /* 0x000fe200000000ff */
[----:B------:R-:W-:Y:S01]  /*7b40*/  IMAD R52, R70, R56, RZ ;  /* 0x0000003846347224 */ /* 0x000fe200078e02ff */
[----:B------:R-:W-:Y:S01]  /*7b50*/  I2IP.S8.S32.SAT R107, R45, R44, R107 ;  /* 0x0000002c2d6b7239 */ /* 0x000fe2000000146b */
[-C--:B------:R-:W-:Y:S01]  /*7b60*/  IMAD R50, R75, R72.reuse, R50 ;  /* 0x000000484b327224 */ /* 0x080fe200078e0232 */
[----:B------:R-:W-:Y:S01]  /*7b70*/  PRMT R75, R98, 0x8880, RZ ;  /* 0x00008880624b7816 */ /* 0x000fe200000000ff */
[-C--:B------:R-:W-:Y:S01]  /*7b80*/  IMAD R55, R74, R72.reuse, R55 ;  /* 0x000000484a377224 */ /* 0x080fe200078e0237 */
[----:B------:R-:W-:Y:S01]  /*7b90*/  SHF.R.S32.HI R74, RZ, 0x18, R76 ;  /* 0x00000018ff4a7819 */ /* 0x000fe2000001144c */
[----:B------:R-:W-:Y:S01]  /*7ba0*/  IMAD R52, R73, R72, R52 ;  /* 0x0000004849347224 */ /* 0x000fe200078e0234 */
[----:B------:R-:W-:Y:S01]  /*7bb0*/  SHF.L.U32 R73, R97, 0x8, RZ ;  /* 0x0000000861497819 */ /* 0x000fe200000006ff */
[C---:B------:R-:W-:Y:S01]  /*7bc0*/  IMAD R53, R70.reuse, R57, RZ ;  /* 0x0000003946357224 */ /* 0x040fe200078e02ff */
[----:B------:R1:W-:Y:S01]  /*7bd0*/  STS.128 [R158+0x4200], R104 ;  /* 0x004200689e007388 */ /* 0x0003e20000000c00 */
[----:B------:R-:W-:Y:S01]  /*7be0*/  IMAD R54, R70, R58, RZ ;  /* 0x0000003a46367224 */ /* 0x000fe200078e02ff */
[----:B------:R-:W-:Y:S01]  /*7bf0*/  SHF.R.S32.HI R73, RZ, 0x18, R73 ;  /* 0x00000018ff497819 */ /* 0x000fe20000011449 */
[----:B------:R-:W-:Y:S01]  /*7c00*/  IMAD R53, R74, R72, R53 ;  /* 0x000000484a357224 */ /* 0x000fe200078e0235 */
[----:B------:R-:W-:Y:S01]  /*7c10*/  SHF.L.U32 R76, R98, 0x10, RZ ;  /* 0x00000010624c7819 */ /* 0x000fe200000006ff */
[C---:B------:R-:W-:Y:S01]  /*7c20*/  IMAD R59, R70.reuse, R59, RZ ;  /* 0x0000003b463b7224 */ /* 0x040fe200078e02ff */
[----:B------:R-:W-:Y:S01]  /*7c30*/  SHF.R.S32.HI R74, RZ, 0x18, R97 ;  /* 0x00000018ff4a7819 */ /* 0x000fe20000011461 */
[C---:B------:R-:W-:Y:S01]  /*7c40*/  IMAD R56, R70.reuse, R60, RZ ;  /* 0x0000003c46387224 */ /* 0x040fe200078e02ff */
[----:B------:R-:W-:Y:S01]  /*7c50*/  I2IP.S8.S32.SAT R108, R55, R50, RZ ;  /* 0x00000032376c7239 */ /* 0x000fe200000014ff */
[----:B------:R-:W-:Y:S01]  /*7c60*/  IMAD R54, R73, R72, R54 ;  /* 0x0000004849367224 */ /* 0x000fe200078e0236 */
[----:B------:R-:W-:Y:S01]  /*7c70*/  SHF.R.S32.HI R76, RZ, 0x18, R76 ;  /* 0x00000018ff4c7819 */ /* 0x000fe2000001144c */
[----:B------:R-:W-:Y:S01]  /*7c80*/  IMAD R57, R70, R61, RZ ;  /* 0x0000003d46397224 */ /* 0x000fe200078e02ff */
[----:B------:R-:W-:Y:S01]  /*7c90*/  I2IP.S8.S32.SAT R108, R49, R48, R108 ;  /* 0x00000030316c7239 */ /* 0x000fe2000000146c */
[----:B------:R-:W-:Y:S01]  /*7ca0*/  IMAD R59, R74, R72, R59 ;  /* 0x000000484a3b7224 */ /* 0x000fe200078e023b */
[----:B------:R-:W-:Y:S01]  /*7cb0*/  SHF.R.S32.HI R77, RZ, 0x18, R77 ;  /* 0x00000018ff4d7819 */ /* 0x000fe2000001144d */
[----:B------:R-:W-:Y:S01]  /*7cc0*/  IMAD R58, R70, R62, RZ ;  /* 0x0000003e463a7224 */ /* 0x000fe200078e02ff */
[----:B------:R-:W-:Y:S01]  /*7cd0*/  SHF.R.S32.HI R73, RZ, 0x18, R98 ;  /* 0x00000018ff497819 */ /* 0x000fe20000011462 */
[----:B------:R-:W-:Y:S01]  /*7ce0*/  IMAD R56, R75, R72, R56 ;  /* 0x000000484b387224 */ /* 0x000fe200078e0238 */
[----:B------:R-:W-:Y:S01]  /*7cf0*/  I2IP.S8.S32.SAT R109, R59, R54, RZ ;  /* 0x000000363b6d7239 */ /* 0x000fe200000014ff */
[----:B------:R-:W-:Y:S01]  /*7d00*/  IMAD R57, R76, R72, R57 ;  /* 0x000000484c397224 */ /* 0x000fe200078e0239 */
[C---:B------:R-:W-:Y:S01]  /*7d10*/  PRMT R75, R99.reuse, 0x8880, RZ ;  /* 0x00008880634b7816 */ /* 0x040fe200000000ff */
[----:B------:R-:W-:Y:S01]  /*7d20*/  IMAD.U32 R74, R99, 0x10000, RZ ;  /* 0x00010000634a7824 */ /* 0x000fe200078e00ff */
[----:B------:R-:W-:Y:S01]  /*7d30*/  I2IP.S8.S32.SAT R109, R53, R52, R109 ;  /* 0x00000034356d7239 */ /* 0x000fe2000000146d */
[C---:B------:R-:W-:Y:S01]  /*7d40*/  IMAD R63, R70.reuse, R63, RZ ;  /* 0x0000003f463f7224 */ /* 0x040fe200078e02ff */
[----:B------:R-:W-:Y:S01]  /*7d50*/  SHF.R.S32.HI R76, RZ, 0x18, R99 ;  /* 0x00000018ff4c7819 */ /* 0x000fe20000011463 */
[----:B------:R-:W-:Y:S01]  /*7d60*/  IMAD R58, R77, R72, R58 ;  /* 0x000000484d3a7224 */ /* 0x000fe200078e023a */
[----:B------:R-:W-:Y:S01]  /*7d70*/  SHF.L.U32 R77, R99, 0x8, RZ ;  /* 0x00000008634d7819 */ /* 0x000fe200000006ff */
[C---:B------:R-:W-:Y:S01]  /*7d80*/  IMAD R60, R70.reuse, R64, RZ ;  /* 0x00000040463c7224 */ /* 0x040fe200078e02ff */
[----:B------:R-:W-:Y:S01]  /*7d90*/  SHF.R.S32.HI R74, RZ, 0x18, R74 ;  /* 0x00000018ff4a7819 */ /* 0x000fe2000001144a */
[C---:B------:R-:W-:Y:S01]  /*7da0*/  IMAD R61, R70.reuse, R65, RZ ;  /* 0x00000041463d7224 */ /* 0x040fe200078e02ff */
[----:B------:R-:W-:Y:S01]  /*7db0*/  SHF.R.S32.HI R77, RZ, 0x18, R77 ;  /* 0x00000018ff4d7819 */ /* 0x000fe2000001144d */
[-C--:B------:R-:W-:Y:S02]  /*7dc0*/  IMAD R63, R73, R72.reuse, R63 ;  /* 0x00000048493f7224 */ /* 0x080fe400078e023f */
[----:B------:R-:W-:Y:S02]  /*7dd0*/  IMAD R60, R75, R72, R60 ;  /* 0x000000484b3c7224 */ /* 0x000fe400078e023c */
[----:B------:R-:W-:Y:S01]  /*7de0*/  IMAD R62, R70, R66, RZ ;  /* 0x00000042463e7224 */ /* 0x000fe200078e02ff */
[----:B------:R-:W-:Y:S01]  /*7df0*/  I2IP.S8.S32.SAT R110, R63, R58, RZ ;  /* 0x0000003a3f6e7239 */ /* 0x000fe200000014ff */
[----:B------:R-:W-:Y:S02]  /*7e00*/  IMAD R61, R74, R72, R61 ;  /* 0x000000484a3d7224 */ /* 0x000fe400078e023d */
[----:B------:R-:W-:Y:S01]  /*7e10*/  IMAD R67, R70, R67, RZ ;  /* 0x0000004346437224 */ /* 0x000fe200078e02ff */
[----:B------:R-:W-:Y:S01]  /*7e20*/  I2IP.S8.S32.SAT R110, R57, R56, R110 ;  /* 0x00000038396e7239 */ /* 0x000fe2000000146e */
[-C--:B------:R-:W-:Y:S02]  /*7e30*/  IMAD R62, R77, R72.reuse, R62 ;  /* 0x000000484d3e7224 */ /* 0x080fe400078e023e */
[----:B------:R-:W-:Y:S05]  /*7e40*/  IMAD R67, R76, R72, R67 ;  /* 0x000000484c437224 */ /* 0x000fea00078e0243 */
[----:B------:R-:W-:Y:S04]  /*7e50*/  I2IP.S8.S32.SAT R111, R67, R62, RZ ;  /* 0x0000003e436f7239 */ /* 0x000fe800000014ff */
[----:B------:R-:W-:Y:S05]  /*7e60*/  I2IP.S8.S32.SAT R111, R61, R60, R111 ;  /* 0x0000003c3d6f7239 */ /* 0x000fea000000146f */
[----:B------:R1:W-:Y:S01]  /*7e70*/  STS.128 [R157+0x4200], R108 ;  /* 0x0042006c9d007388 */ /* 0x0003e20000000c00 */
[----:B------:R-:W-:Y:S01]  /*7e80*/  @!PT LDS RZ, [RZ] ;  /* 0x00000000fffff984 */ /* 0x000fe20000000800 */
[----:B------:R-:W-:Y:S01]  /*7e90*/  @!PT LDS RZ, [RZ] ;  /* 0x00000000fffff984 */ /* 0x000fe20000000800 */
[----:B------:R-:W-:Y:S01]  /*7ea0*/  @!PT LDS RZ, [RZ] ;  /* 0x00000000fffff984 */ /* 0x000fe20000000800 */
[----:B------:R-:W-:Y:S01]  /*7eb0*/  @!PT LDS RZ, [RZ] ;  /* 0x00000000fffff984 */ /* 0x000fe20000000800 */
[----:B------:R2:W-:Y:S07]  /*7ec0*/  MEMBAR.ALL.CTA ;  /* 0x0000000000007992 */ /* 0x0005ee0000008000 */
[----:B--2---:R-:W2:Y:S02]  /*7ed0*/  FENCE.VIEW.ASYNC.S ;  /* 0x00000000000073c6 */ /* 0x004ea40000000000 */
[----:B--2---:R-:W-:Y:S06]  /*7ee0*/  BAR.SYNC.DEFER_BLOCKING 0x1, 0x80 ;  /* 0x0042000000007b1d */ /* 0x004fec0000010000 */
[----:B------:R-:W-:Y:S05]  /*7ef0*/  @P0 BRA `(.L_x_126) ;  /* 0x0000000000280947 */ /* 0x000fea0003800000 */
[----:B------:R-:W2:Y:S01]  /*7f00*/  LDCU.64 UR6, c[0x0][0x348] ;  /* 0x00006900ff0677ac */ /* 0x000ea20008000a00 */
[----:B------:R-:W-:Y:S01]  /*7f10*/  UIADD3 UR4, UPT, UPT, UR44, 0x4200, URZ ;  /* 0x000042002c047890 */ /* 0x000fe2000fffe0ff */
[----:B------:R-:W-:Y:S05]  /*7f20*/  UMOV UR51, UR36 ;  /* 0x0000002400337c82 */ /* 0x000fea0008000000 */
[----:B------:R-:W-:Y:S04]  /*7f30*/  MOV R155, UR4 ;  /* 0x00000004009b7c02 */ /* 0x000fe80008000f00 */
[----:B------:R-:W-:Y:S01]  /*7f40*/  R2UR UR48, R155 ;  /* 0x000000009b3072ca */ /* 0x000fe200000e0000 */
[----:B--2---:R-:W-:Y:S04]  /*7f50*/  UIADD3 UR4, UP0, UPT, UR6, 0x680, URZ ;  /* 0x0000068006047890 */ /* 0x004fe8000ff1e0ff */
[----:B------:R-:W-:Y:S09]  /*7f60*/  UIADD3.X UR5, UPT, UPT, URZ, UR7, URZ, UP0, !UPT ;  /* 0x00000007ff057290 */ /* 0x000ff200087fe4ff */
[----:B------:R2:W-:Y:S01]  /*7f70*/  UTMASTG.3D [UR48], [UR4] ;  /* 0x00000030040073b5 */ /* 0x0005e20008010000 */
[----:B------:R0:W-:Y:S01]  /*7f80*/  UTMACMDFLUSH ;  /* 0x00000000000079b7 */ /* 0x0001e20000000000 */
[----:B--2---:R-:W-:Y:S04]  /*7f90*/  DEPBAR.LE SB0, 0x1 ;  /* 0x000080400000791a */ /* 0x004fe80000000000 */
.L_x_126:
[----:B------:R-:W-:Y:S05]  /*7fa0*/  BSYNC.RECONVERGENT B0 ;  /* 0x0000000000007941 */ /* 0x000fea0003800200 */
.L_x_125:
[----:B------:R-:W-:Y:S06]  /*7fb0*/  BAR.SYNC.DEFER_BLOCKING 0x1, 0x80 ;  /* 0x0042000000007b1d */ /* 0x000fec0000010000 */
[----:B------:R-:W2:Y:S01]  /*7fc0*/  @P6 SYNCS.PHASECHK.TRANS64.TRYWAIT P0, [R114+URZ+0x100], R115 ;  /* 0x00010073720065a7 */ /* 0x000ea200080011ff */
[----:B------:R-:W-:Y:S01]  /*7fd0*/  BSSY B1, `(.L_x_127) ;  /* 0x0000023000017945 */ /* 0x000fe20003800000 */
[----:B--2---:R-:W-:Y:S03]  /*7fe0*/  @P6 SEL R78, RZ, 0x1, !P0 ;  /* 0x00000001ff4e6807 */ /* 0x004fe60004000000 */
[----:B------:R-:W-:Y:S05]  /*7ff0*/  @!P6 BRA `(.L_x_128) ;  /* 0x000000000080e947 */ /* 0x000fea0003800000 */
[----:B------:R-:W-:Y:S01]  /*8000*/  ISETP.NE.AND P1, PT, R79, RZ, PT ;  /* 0x000000ff4f00720c */ /* 0x000fe20003f25270 */
[----:B------:R-:W-:Y:S01]  /*8010*/  BSSY B0, `(.L_x_129) ;  /* 0x000000a000007945 */ /* 0x000fe20003800000 */
[----:B------:R-:W-:Y:S11]  /*8020*/  ISETP.NE.AND P0, PT, R78, RZ, PT ;  /* 0x000000ff4e00720c */ /* 0x000ff60003f05270 */
[----:B------:R-:W-:Y:S04]  /*8030*/  @P1 IMAD R113, R150, 0x2000, R113 ;  /* 0x0000200096711824 */ /* 0x000fe800078e0271 */
[--C-:B------:R-:W-:Y:S01]  /*8040*/  @P1 IMAD.IADD R112, R112, 0x1, R113.reuse ;  /* 0x0000000170701824 */ /* 0x100fe200078e0271 */
[----:B------:R-:W-:Y:S01]  /*8050*/  @P1 IADD3 R2, PT, PT, R154, R113, RZ ;  /* 0x000000719a021210 */ /* 0x000fe20007ffe0ff */
[----:B------:R-:W-:Y:S01]  /*8060*/  @P1 IMAD.IADD R0, R153, 0x1, R113 ;  /* 0x0000000199001824 */ /* 0x000fe200078e0271 */
[----:B------:R-:W-:Y:S06]  /*8070*/  @P0 BRA `(.L_x_130) ;  /* 0x00000000000c0947 */ /* 0x000fec0003800000 */
[----:B------:R-:W-:Y:S04]  /*8080*/  SHF.L.U32 R3, R148, 0x1f, RZ ;  /* 0x0000001f94037819 */ /* 0x000fe800000006ff */
[----:B------:R-:W2:Y:S02]  /*8090*/  SYNCS.PHASECHK.TRANS64.TRYWAIT P0, [R114+URZ+0x100], R3 ;  /* 0x00010003720075a7 */ /* 0x000ea400080011ff */
[----:B--2---:R-:W-:Y:S05]  /*80a0*/  @!P0 BRA `(.L_x_131) ;  /* 0x0000002400688947 */ /* 0x004fea0003800000 */
.L_x_130:
[----:B------:R-:W-:Y:S05]  /*80b0*/  BSYNC B0 ;  /* 0x0000000000007941 */ /* 0x000fea0003800000 */
.L_x_129:
[----:B------:R-:W-:Y:S01]  /*80c0*/  ISETP.NE.AND P0, PT, R79, RZ, PT ;  /* 0x000000ff4f00720c */ /* 0x000fe20003f05270 */
[----:B--2---:R-:W-:Y:S02]  /*80d0*/  VIADD R114, R114, 0x110 ;  /* 0x0000011072727836 */ /* 0x004fe40000000000 */
[----:B------:R-:W-:Y:S02]  /*80e0*/  IMAD.U32 R3, RZ, RZ, UR46 ;  /* 0x0000002eff037e24 */ /* 0x000fe4000f8e00ff */
[----:B------:R-:W-:Y:S03]  /*80f0*/  VIADD R150, R150, 0x1 ;  /* 0x0000000196967836 */ /* 0x000fe60000000000 */
[----:B------:R-:W-:Y:S05]  /*8100*/  PRMT R3, R3, 0x654, R114 ;  /* 0x0000065403037816 */ /* 0x000fea0000000072 */
[----:B------:R2:W3:Y:S04]  /*8110*/  @P0 LDS.128 R80, [R113+0x200] ;  /* 0x0002000071500984 */ /* 0x0004e80000000c00 */
[----:B------:R2:W4:Y:S04]  /*8120*/  @P0 LDS.128 R84, [R2+0x200] ;  /* 0x0002000002540984 */ /* 0x0005280000000c00 */
        /* <DEDUP_REMOVED lines=9> */
[----:B------:R-:W-:Y:S01]  /*81c0*/  SEL R150, R150, RZ, P0 ;  /* 0x000000ff96967207 */ /* 0x000fe20000000000 */
[----:B-----5:R5:W-:Y:S02]  /*81d0*/  SYNCS.ARRIVE.TRANS64.RED.A1T0 RZ, [R3+URZ], RZ ;  /* 0x000000ff03ff79a7 */ /* 0x020be400081004ff */
[----:B-----5:R-:W-:Y:S04]  /*81e0*/  SEL R3, RZ, 0x1, P0 ;  /* 0x00000001ff037807 */ /* 0x020fe80000000000 */
[----:B--234-:R-:W-:Y:S02]  /*81f0*/  LOP3.LUT R148, R148, R3, RZ, 0x3c, !PT ;  /* 0x0000000394947212 */ /* 0x01cfe400078e3cff */
.L_x_128:
[----:B------:R-:W-:Y:S05]  /*8200*/  BSYNC B1 ;  /* 0x0000000000017941 */ /* 0x000fea0003800000 */
.L_x_127:
[----:B------:R-:W-:Y:S05]  /*8210*/  VIADD R0, R71, 0x40 ;  /* 0x0000004047007836 */ /* 0x000fea0000000000 */
[----:B------:R-:W-:Y:S04]  /*8220*/  SHF.R.U32.HI R0, RZ, 0x15, R0 ;  /* 0x00000015ff007819 */ /* 0x000fe80000011600 */
[----:B------:R-:W-:Y:S11]  /*8230*/  LOP3.LUT P0, RZ, R0, 0x3, R145, 0x48, !PT ;  /* 0x0000000300ff7812 */ /* 0x000ff60007804891 */
[----:B------:R-:W-:Y:S02]  /*8240*/  @!UPT UIADD3 URZ, UPT, UPT, URZ, URZ, URZ ;  /* 0x000000fffffff290 */ /* 0x000fe4000fffe0ff */
        /* <DEDUP_REMOVED lines=8> */
[----:B------:R-:W5:Y:S01]  /*82d0*/  LDCU.64 UR4, c[0x4][0x10] ;  /* 0x01000200ff0477ac */ /* 0x000f620008000a00 */
[----:B--2---:R-:W-:Y:S01]  /*82e0*/  MOV R5, UR9 ;  /* 0x0000000900057c02 */ /* 0x004fe20008000f00 */
[----:B------:R-:W-:Y:S01]  /*82f0*/  IMAD.U32 R4, RZ, RZ, UR8 ;  /* 0x00000008ff047e24 */ /* 0x000fe2000f8e00ff */
[----:B---3--:R-:W-:Y:S01]  /*8300*/  MOV R7, UR7 ;  /* 0x0000000700077c02 */ /* 0x008fe20008000f00 */
[----:B------:R-:W-:Y:S01]  /*8310*/  IMAD.U32 R6, RZ, RZ, UR6 ;  /* 0x00000006ff067e24 */ /* 0x000fe2000f8e00ff */
[----:B-----5:R-:W-:Y:S01]  /*8320*/  MOV R11, UR5 ;  /* 0x00000005000b7c02 */ /* 0x020fe20008000f00 */
[----:B------:R-:W-:Y:S02]  /*8330*/  IMAD.U32 R10, RZ, RZ, UR4 ;  /* 0x00000004ff0a7e24 */ /* 0x000fe4000f8e00ff */
[----:B------:R-:W-:Y:S07]  /*8340*/  LEPC R20, `(.L_x_132) ;  /* 0x000000001014794e */ /* 0x000fee0000000000 */
[----:B-1--4-:R-:W-:Y:S05]  /*8350*/  CALL.ABS.NOINC R2 ;  /* 0x0000000002007343 */ /* 0x012fea0003c00000 */
.L_x_132:
[----:B------:R-:W-:Y:S01]  /*8360*/  ISETP.NE.AND P0, PT, R156, RZ, PT ;  /* 0x000000ff9c00720c */ /* 0x000fe20003f05270 */
[----:B------:R-:W-:Y:S05]  /*8370*/  WARPSYNC.ALL ;  /* 0x0000000000007948 */ /* 0x000fea0003800000 */
[----:B------:R-:W-:Y:S01]  /*8380*/  R2UR UR4, R71 ;  /* 0x00000000470472ca */ /* 0x000fe200000e0000 */
[----:B------:R-:W-:Y:S01]  /*8390*/  IMAD.U32 R130, R82, 0x10000, RZ ;  /* 0x0001000052827824 */ /* 0x000fe200078e00ff */
[C---:B------:R-:W-:Y:S01]  /*83a0*/  SHF.L.U32 R75, R80.reuse, 0x10, RZ ;  /* 0x00000010504b7819 */ /* 0x040fe200000006ff */
[----:B------:R-:W-:Y:S01]  /*83b0*/  IMAD.U32 R115, R87, 0x10000, RZ ;  /* 0x0001000057737824 */ /* 0x000fe200078e00ff */
[----:B------:R-:W-:Y:S01]  /*83c0*/  PRMT R73, R80, 0x8880, RZ ;  /* 0x0000888050497816 */ /* 0x000fe200000000ff */
[----:B-1----:R-:W-:Y:S01]  /*83d0*/  IMAD.U32 R104, R96, 0x10000, RZ ;  /* 0x0001000060687824 */ /* 0x002fe200078e00ff */
[----:B------:R-:W-:Y:S01]  /*83e0*/  SHF.L.U32 R74, R80, 0x8, RZ ;  /* 0x00000008504a7819 */ /* 0x000fe200000006ff */
[----:B------:R-:W-:Y:S01]  /*83f0*/  IMAD.SHL.U32 R123, R84, 0x100, RZ ;  /* 0x00000100547b7824 */ /* 0x000fe200078e00ff */
[----:B------:R-:W-:Y:S01]  /*8400*/  SHF.R.S32.HI R75, RZ, 0x18, R75 ;  /* 0x00000018ff4b7819 */ /* 0x000fe2000001144b */
[----:B------:R-:W-:Y:S01]  /*8410*/  IMAD.SHL.U32 R108, R93, 0x100, RZ ;  /* 0x000001005d6c7824 */ /* 0x000fe200078e00ff */
[----:B------:R-:W-:Y:S01]  /*8420*/  SHF.R.S32.HI R74, RZ, 0x18, R74 ;  /* 0x00000018ff4a7819 */ /* 0x000fe2000001144a */
[----:B------:R-:W-:Y:S01]  /*8430*/  BSSY.RECONVERGENT B0, `(.L_x_133) ;  /* 0x0000122000007945 */ /* 0x000fe20003800200 */
[----:B------:R-:W-:Y:S01]  /*8440*/  SHF.R.S32.HI R76, RZ, 0x18, R80 ;  /* 0x00000018ff4c7819 */ /* 0x000fe20000011450 */
[----:B------:R-:W1:Y:S01]  /*8450*/  LDTM.x64 R4, tmem[UR4+0x40] ;  /* 0x00004004000479ee */ /* 0x000e620008340000 */
[----:B------:R-:W-:Y:S01]  /*8460*/  NOP ;  /* 0x0000000000007918 */ /* 0x000fe20000000000 */
[----:B------:R-:W-:Y:S02]  /*8470*/  IADD3 R146, PT, PT, R146, 0x170, RZ ;  /* 0x0000017092927810 */ /* 0x000fe40007ffe0ff */
[C---:B------:R-:W-:Y:S02]  /*8480*/  PRMT R134, R81.reuse, 0x8880, RZ ;  /* 0x0000888051867816 */ /* 0x040fe400000000ff */
[----:B------:R-:W-:Y:S02]  /*8490*/  LOP3.LUT R146, R146, 0xfefffff8, RZ, 0xc0, !PT ;  /* 0xfefffff892927812 */ /* 0x000fe400078ec0ff */
[----:B------:R-:W-:Y:S02]  /*84a0*/  SHF.L.U32 R133, R81, 0x10, RZ ;  /* 0x0000001051857819 */ /* 0x000fe400000006ff */
[----:B-1----:R1:W-:Y:S01]  /*84b0*/  SYNCS.ARRIVE.TRANS64.RED.A1T0 RZ, [R146+URZ], RZ ;  /* 0x000000ff92ff79a7 */ /* 0x0023e200081004ff */
[----:B------:R-:W-:Y:S02]  /*84c0*/  PRMT R131, R82, 0x8880, RZ ;  /* 0x0000888052837816 */ /* 0x000fe400000000ff */
[----:B------:R-:W-:Y:S02]  /*84d0*/  SHF.R.S32.HI R77, RZ, 0x18, R81 ;  /* 0x00000018ff4d7819 */ /* 0x000fe40000011451 */
[C---:B------:R-:W-:Y:S02]  /*84e0*/  PRMT R128, R83.reuse, 0x8880, RZ ;  /* 0x0000888053807816 */ /* 0x040fe400000000ff */
[----:B------:R-:W-:Y:S02]  /*84f0*/  SHF.R.S32.HI R78, RZ, 0x18, R82 ;  /* 0x00000018ff4e7819 */ /* 0x000fe40000011452 */
[----:B------:R-:W-:Y:S02]  /*8500*/  SHF.L.U32 R127, R83, 0x10, RZ ;  /* 0x00000010537f7819 */ /* 0x000fe400000006ff */
[----:B------:R-:W-:Y:S02]  /*8510*/  PRMT R125, R84, 0x8880, RZ ;  /* 0x00008880547d7816 */ /* 0x000fe400000000ff */
[----:B------:R-:W-:Y:S01]  /*8520*/  SHF.R.S32.HI R79, RZ, 0x18, R83 ;  /* 0x00000018ff4f7819 */ /* 0x000fe20000011453 */
[C---:B------:R-:W-:Y:S01]  /*8530*/  IMAD R0, R70.reuse, R4, RZ ;  /* 0x0000000446007224 */ /* 0x040fe200078e02ff */
[----:B------:R-:W-:Y:S01]  /*8540*/  SHF.R.S32.HI R4, RZ, 0x18, R133 ;  /* 0x00000018ff047819 */ /* 0x000fe20000011485 */
[----:B------:R-:W-:Y:S01]  /*8550*/  IMAD R2, R70, R5, RZ ;  /* 0x0000000546027224 */ /* 0x000fe200078e02ff */
[----:B------:R-:W-:Y:S01]  /*8560*/  SHF.L.U32 R124, R84, 0x10, RZ ;  /* 0x00000010547c7819 */ /* 0x000fe200000006ff */
[C---:B------:R-:W-:Y:S01]  /*8570*/  IMAD R3, R70.reuse, R6, RZ ;  /* 0x0000000646037224 */ /* 0x040fe200078e02ff */
[----:B------:R-:W-:Y:S01]  /*8580*/  PRMT R122, R85, 0x8880, RZ ;  /* 0x00008880557a7816 */ /* 0x000fe200000000ff */
[-C--:B------:R-:W-:Y:S01]  /*8590*/  IMAD R0, R73, R72.reuse, R0 ;  /* 0x0000004849007224 */ /* 0x080fe200078e0200 */
[----:B------:R-:W-:Y:S01]  /*85a0*/  SHF.L.U32 R121, R85, 0x10, RZ ;  /* 0x0000001055797819 */ /* 0x000fe200000006ff */
[----:B------:R-:W-:Y:S01]  /*85b0*/  IMAD R7, R70, R7, RZ ;  /* 0x0000000746077224 */ /* 0x000fe200078e02ff */
[C---:B------:R-:W-:Y:S01]  /*85c0*/  PRMT R119, R86.reuse, 0x8880, RZ ;  /* 0x0000888056777816 */ /* 0x040fe200000000ff */
[-C--:B------:R-:W-:Y:S01]  /*85d0*/  IMAD R2, R75, R72.reuse, R2 ;  /* 0x000000484b027224 */ /* 0x080fe200078e0202 */
[----:B------:R-:W-:Y:S01]  /*85e0*/  SHF.L.U32 R118, R86, 0x10, RZ ;  /* 0x0000001056767819 */ /* 0x000fe200000006ff */
[-C--:B------:R-:W-:Y:S01]  /*85f0*/  IMAD R3, R74, R72.reuse, R3 ;  /* 0x000000484a037224 */ /* 0x080fe200078e0203 */
[----:B------:R-:W-:Y:S01]  /*8600*/  PRMT R116, R87, 0x8880, RZ ;  /* 0x0000888057747816 */ /* 0x000fe200000000ff */
[----:B------:R-:W-:Y:S01]  /*8610*/  IMAD R7, R76, R72, R7 ;  /* 0x000000484c077224 */ /* 0x000fe200078e0207 */
[----:B------:R-:W-:Y:S01]  /*8620*/  PRMT R113, R92, 0x8880, RZ ;  /* 0x000088805c717816 */ /* 0x000fe200000000ff */
[----:B------:R-:W-:Y:S01]  /*8630*/  IMAD R8, R70, R8, RZ ;  /* 0x0000000846087224 */ /* 0x000fe200078e02ff */
[----:B------:R-:W-:Y:S01]  /*8640*/  SHF.L.U32 R112, R92, 0x10, RZ ;  /* 0x000000105c707819 */ /* 0x000fe200000006ff */
[C---:B------:R-:W-:Y:S01]  /*8650*/  IMAD R9, R70.reuse, R9, RZ ;  /* 0x0000000946097224 */ /* 0x040fe200078e02ff */
[----:B------:R-:W-:Y:S01]  /*8660*/  I2IP.S8.S32.SAT R161, R7, R3, RZ ;  /* 0x0000000307a17239 */ /* 0x000fe200000014ff */
[C---:B------:R-:W-:Y:S01]  /*8670*/  IMAD R10, R70.reuse, R10, RZ ;  /* 0x0000000a460a7224 */ /* 0x040fe200078e02ff */
[----:B------:R-:W-:Y:S01]  /*8680*/  MOV R3, R134 ;  /* 0x0000008600037202 */ /* 0x000fe20000000f00 */
[C---:B------:R-:W-:Y:S01]  /*8690*/  IMAD R7, R70.reuse, R20, RZ ;  /* 0x0000001446077224 */ /* 0x040fe200078e02ff */
[----:B------:R-:W-:Y:S01]  /*86a0*/  PRMT R110, R93, 0x8880, RZ ;  /* 0x000088805d6e7816 */ /* 0x000fe200000000ff */
[----:B------:R-:W-:Y:S01]  /*86b0*/  IMAD R11, R70, R11, RZ ;  /* 0x0000000b460b7224 */ /* 0x000fe200078e02ff */
[----:B------:R-:W-:Y:S01]  /*86c0*/  SHF.R.S32.HI R89, RZ, 0x18, R92 ;  /* 0x00000018ff597819 */ /* 0x000fe2000001145c */
[-C--:B------:R-:W-:Y:S01]  /*86d0*/  IMAD R8, R3, R72.reuse, R8 ;  /* 0x0000004803087224 */ /* 0x080fe200078e0208 */
[----:B------:R-:W-:Y:S01]  /*86e0*/  MOV R3, R131 ;  /* 0x0000008300037202 */ /* 0x000fe20000000f00 */
[----:B------:R-:W-:Y:S01]  /*86f0*/  IMAD R9, R4, R72, R9 ;  /* 0x0000004804097224 */ /* 0x000fe200078e0209 */
[----:B------:R-:W-:Y:S01]  /*8700*/  SHF.R.S32.HI R4, RZ, 0x18, R130 ;  /* 0x00000018ff047819 */ /* 0x000fe20000011482 */
[C---:B------:R-:W-:Y:S01]  /*8710*/  IMAD R20, R70.reuse, R25, RZ ;  /* 0x0000001946147224 */ /* 0x040fe200078e02ff */
[----:B------:R-:W-:Y:S01]  /*8720*/  SHF.L.U32 R109, R93, 0x10, RZ ;  /* 0x000000105d6d7819 */ /* 0x000fe200000006ff */
[----:B------:R-:W-:Y:S01]  /*8730*/  IMAD R25, R70, R30, RZ ;  /* 0x0000001e46197224 */ /* 0x000fe200078e02ff */
[----:B------:R-:W-:Y:S01]  /*8740*/  PRMT R107, R94, 0x8880, RZ ;  /* 0x000088805e6b7816 */ /* 0x000fe200000000ff */
[C---:B------:R-:W-:Y:S01]  /*8750*/  IMAD R12, R70.reuse, R12, RZ ;  /* 0x0000000c460c7224 */ /* 0x040fe200078e02ff */
[----:B------:R-:W-:Y:S01]  /*8760*/  SHF.R.S32.HI R91, RZ, 0x18, R93 ;  /* 0x00000018ff5b7819 */ /* 0x000fe2000001145d */
[----:B------:R-:W-:Y:S01]  /*8770*/  IMAD R6, R70, R19, RZ ;  /* 0x0000001346067224 */ /* 0x000fe200078e02ff */
[----:B------:R-:W-:Y:S01]  /*8780*/  SHF.L.U32 R105, R94, 0x10, RZ ;  /* 0x000000105e697819 */ /* 0x000fe200000006ff */
[C---:B------:R-:W-:Y:S01]  /*8790*/  IMAD R30, R70.reuse, R35, RZ ;  /* 0x00000023461e7224 */ /* 0x040fe200078e02ff */
[C---:B------:R-:W-:Y:S01]  /*87a0*/  PRMT R101, R95.reuse, 0x8880, RZ ;  /* 0x000088805f657816 */ /* 0x040fe200000000ff */
[C---:B------:R-:W-:Y:S01]  /*87b0*/  IMAD R19, R70.reuse, R24, RZ ;  /* 0x0000001846137224 */ /* 0x040fe200078e02ff */
[----:B------:R-:W-:Y:S01]  /*87c0*/  SHF.R.S32.HI R93, RZ, 0x18, R94 ;  /* 0x00000018ff5d7819 */ /* 0x000fe2000001145e */
[C---:B------:R-:W-:Y:S01]  /*87d0*/  IMAD R35, R70.reuse, R40, RZ ;  /* 0x0000002846237224 */ /* 0x040fe200078e02ff */
[----:B------:R-:W-:Y:S01]  /*87e0*/  SHF.L.U32 R100, R95, 0x10, RZ ;  /* 0x000000105f647819 */ /* 0x000fe200000006ff */
[----:B------:R-:W-:Y:S01]  /*87f0*/  IMAD R13, R70, R13, RZ ;  /* 0x0000000d460d7224 */ /* 0x000fe200078e02ff */
[----:B------:R-:W-:Y:S01]  /*8800*/  PRMT R106, R96, 0x8880, RZ ;  /* 0x00008880606a7816 */ /* 0x000fe200000000ff */
[C---:B------:R-:W-:Y:S01]  /*8810*/  IMAD R24, R70.reuse, R29, RZ ;  /* 0x0000001d46187224 */ /* 0x040fe200078e02ff */
[----:B------:R-:W-:Y:S01]  /*8820*/  SHF.R.S32.HI R73, RZ, 0x18, R96 ;  /* 0x00000018ff497819 */ /* 0x000fe20000011460 */
[C---:B------:R-:W-:Y:S01]  /*8830*/  IMAD R40, R70.reuse, R45, RZ ;  /* 0x0000002d46287224 */ /* 0x040fe200078e02ff */
[----:B------:R-:W-:Y:S01]  /*8840*/  SHF.L.U32 R90, R97, 0x10, RZ ;  /* 0x00000010615a7819 */ /* 0x000fe200000006ff */
[C---:B------:R-:W-:Y:S01]  /*8850*/  IMAD R29, R70.reuse, R34, RZ ;  /* 0x00000022461d7224 */ /* 0x040fe200078e02ff */
[----:B------:R-:W-:Y:S01]  /*8860*/  SHF.R.S32.HI R75, RZ, 0x18, R97 ;  /* 0x00000018ff4b7819 */ /* 0x000fe20000011461 */
[C---:B------:R-:W-:Y:S01]  /*8870*/  IMAD R45, R70.reuse, R50, RZ ;  /* 0x00000032462d7224 */ /* 0x040fe200078e02ff */
[C---:B------:R-:W-:Y:S01]  /*8880*/  PRMT R80, R99.reuse, 0x8880, RZ ;  /* 0x0000888063507816 */ /* 0x040fe200000000ff */
[C---:B------:R-:W-:Y:S01]  /*8890*/  IMAD R14, R70.reuse, R14, RZ ;  /* 0x0000000e460e7224 */ /* 0x040fe200078e02ff */
[----:B------:R-:W-:Y:S01]  /*88a0*/  SHF.L.U32 R76, R99, 0x10, RZ ;  /* 0x00000010634c7819 */ /* 0x000fe200000006ff */
[C---:B------:R-:W-:Y:S01]  /*88b0*/  IMAD R34, R70.reuse, R39, RZ ;  /* 0x0000002746227224 */ /* 0x040fe200078e02ff */
[----:B------:R-:W-:Y:S01]  /*88c0*/  SHF.L.U32 R132, R81, 0x8, RZ ;  /* 0x0000000851847819 */ /* 0x000fe200000006ff */
[C---:B------:R-:W-:Y:S01]  /*88d0*/  IMAD R50, R70.reuse, R55, RZ ;  /* 0x0000003746327224 */ /* 0x040fe200078e02ff */
[----:B------:R-:W-:Y:S01]  /*88e0*/  SHF.R.S32.HI R81, RZ, 0x18, R84 ;  /* 0x00000018ff517819 */ /* 0x000fe20000011454 */
[C---:B------:R-:W-:Y:S01]  /*88f0*/  IMAD R39, R70.reuse, R44, RZ ;  /* 0x0000002c46277224 */ /* 0x040fe200078e02ff */
[----:B------:R-:W-:Y:S01]  /*8900*/  SHF.R.S32.HI R5, RZ, 0x18, R132 ;  /* 0x00000018ff057819 */ /* 0x000fe20000011484 */
[----:B------:R-:W-:Y:S01]  /*8910*/  IMAD R55, R70, R60, RZ ;  /* 0x0000003c46377224 */ /* 0x000fe200078e02ff */
[----:B------:R-:W-:Y:S01]  /*8920*/  SHF.L.U32 R84, R98, 0x10, RZ ;  /* 0x0000001062547819 */ /* 0x000fe200000006ff */
[----:B------:R-:W-:Y:S01]  /*8930*/  IMAD R15, R70, R15, RZ ;  /* 0x0000000f460f7224 */ /* 0x000fe200078e02ff */
[----:B------:R-:W-:Y:S01]  /*8940*/  SHF.L.U32 R129, R82, 0x8, RZ ;  /* 0x0000000852817819 */ /* 0x000fe200000006ff */
[-C--:B------:R-:W-:Y:S01]  /*8950*/  IMAD R10, R5, R72.reuse, R10 ;  /* 0x00000048050a7224 */ /* 0x080fe200078e020a */
[----:B------:R-:W-:Y:S01]  /*8960*/  SHF.L.U32 R126, R83, 0x8, RZ ;  /* 0x00000008537e7819 */ /* 0x000fe200000006ff */
[-C--:B------:R-:W-:Y:S01]  /*8970*/  IMAD R11, R77, R72.reuse, R11 ;  /* 0x000000484d0b7224 */ /* 0x080fe200078e020b */
[----:B------:R-:W-:Y:S01]  /*8980*/  SHF.R.S32.HI R5, RZ, 0x18, R129 ;  /* 0x00000018ff057819 */ /* 0x000fe20000011481 */
[-C--:B------:R-:W-:Y:S01]  /*8990*/  IMAD R12, R3, R72.reuse, R12 ;  /* 0x00000048030c7224 */ /* 0x080fe200078e020c */
[----:B------:R-:W-:Y:S01]  /*89a0*/  SHF.R.S32.HI R83, RZ, 0x18, R85 ;  /* 0x00000018ff537819 */ /* 0x000fe20000011455 */
[----:B------:R-:W-:Y:S01]  /*89b0*/  IMAD R13, R4, R72, R13 ;  /* 0x00000048040d7224 */ /* 0x000fe200078e020d */
[----:B------:R-:W-:Y:S01]  /*89c0*/  SHF.L.U32 R120, R85, 0x8, RZ ;  /* 0x0000000855787819 */ /* 0x000fe200000006ff */
[C---:B------:R-:W-:Y:S01]  /*89d0*/  IMAD R44, R70.reuse, R49, RZ ;  /* 0x00000031462c7224 */ /* 0x040fe200078e02ff */
[----:B------:R-:W-:Y:S01]  /*89e0*/  SHF.R.S32.HI R85, RZ, 0x18, R86 ;  /* 0x00000018ff557819 */ /* 0x000fe20000011456 */
[C---:B------:R-:W-:Y:S01]  /*89f0*/  IMAD R60, R70.reuse, R65, RZ ;  /* 0x00000041463c7224 */ /* 0x040fe200078e02ff */
[----:B------:R-:W-:Y:S01]  /*8a00*/  I2IP.S8.S32.SAT R65, R11, R10, RZ ;  /* 0x0000000a0b417239 */ /* 0x000fe200000014ff */
[C---:B------:R-:W-:Y:S01]  /*8a10*/  IMAD R49, R70.reuse, R54, RZ ;  /* 0x0000003646317224 */ /* 0x040fe200078e02ff */
[----:B------:R-:W-:Y:S01]  /*8a20*/  SHF.R.S32.HI R11, RZ, 0x18, R127 ;  /* 0x00000018ff0b7819 */ /* 0x000fe2000001147f */
[----:B------:R-:W-:Y:S01]  /*8a30*/  IMAD R14, R5, R72, R14 ;  /* 0x00000048050e7224 */ /* 0x000fe200078e020e */
[----:B------:R-:W-:Y:S01]  /*8a40*/  I2IP.S8.S32.SAT R65, R9, R8, R65 ;  /* 0x0000000809417239 */ /* 0x000fe20000001441 */
[C---:B------:R-:W-:Y:S01]  /*8a50*/  IMAD R3, R70.reuse, R16, RZ ;  /* 0x0000001046037224 */ /* 0x040fe200078e02ff */
[----:B------:R-:W-:Y:S01]  /*8a60*/  SHF.R.S32.HI R9, RZ, 0x18, R124 ;  /* 0x00000018ff097819 */ /* 0x000fe2000001147c */
[----:B------:R-:W-:Y:S01]  /*8a70*/  IMAD R54, R70, R59, RZ ;  /* 0x0000003b46367224 */ /* 0x000fe200078e02ff */
[----:B------:R-:W-:Y:S01]  /*8a80*/  SHF.R.S32.HI R8, RZ, 0x18, R123 ;  /* 0x00000018ff087819 */ /* 0x000fe2000001147b */
[----:B------:R-:W-:Y:S01]  /*8a90*/  IMAD.MOV.U32 R10, RZ, RZ, R128 ;  /* 0x000000ffff0a7224 */ /* 0x000fe200078e0080 */
[----:B------:R-:W-:Y:S01]  /*8aa0*/  SHF.L.U32 R117, R86, 0x8, RZ ;  /* 0x0000000856757819 */ /* 0x000fe200000006ff */
[----:B------:R-:W-:Y:S01]  /*8ab0*/  IMAD R59, R70, R64, RZ ;  /* 0x00000040463b7224 */ /* 0x000fe200078e02ff */
[----:B------:R-:W-:Y:S01]  /*8ac0*/  I2IP.S8.S32.SAT R64, R2, R0, R161 ;  /* 0x0000000002407239 */ /* 0x000fe200000014a1 */
[----:B------:R-:W-:Y:S01]  /*8ad0*/  IMAD R15, R78, R72, R15 ;  /* 0x000000484e0f7224 */ /* 0x000fe200078e020f */
[----:B------:R-:W-:Y:S01]  /*8ae0*/  MOV R2, R125 ;  /* 0x0000007d00027202 */ /* 0x000fe20000000f00 */
[C---:B------:R-:W-:Y:S01]  /*8af0*/  IMAD R4, R70.reuse, R17, RZ ;  /* 0x0000001146047224 */ /* 0x040fe200078e02ff */
        /* <DEDUP_REMOVED lines=8> */
[----:B------:R-:W-:Y:S01]  /*8b80*/  MOV R0, R122 ;  /* 0x0000007a00007202 */ /* 0x000fe20000000f00 */
[----:B------:R-:W-:Y:S01]  /*8b90*/  IMAD R16, R70, R21, RZ ;  /* 0x0000001546107224 */ /* 0x000fe200078e02ff */
[----:B------:R-:W-:Y:S01]  /*8ba0*/  SHF.R.S32.HI R87, RZ, 0x18, R87 ;  /* 0x00000018ff577819 */ /* 0x000fe20000011457 */
[----:B------:R-:W-:Y:S01]  /*8bb0*/  IMAD R6, R79, R72, R6 ;  /* 0x000000484f067224 */ /* 0x000fe200078e0206 */
[----:B------:R-:W-:Y:S01]  /*8bc0*/  SHF.L.U32 R111, R92, 0x8, RZ ;  /* 0x000000085c6f7819 */ /* 0x000fe200000006ff */
[----:B------:R-:W-:Y:S01]  /*8bd0*/  IMAD R17, R70, R22, RZ ;  /* 0x0000001646117224 */ /* 0x000fe200078e02ff */
[----:B------:R-:W-:Y:S01]  /*8be0*/  PRMT R92, R97, 0x8880, RZ ;  /* 0x00008880615c7816 */ /* 0x000fe200000000ff */
[-C--:B------:R-:W-:Y:S01]  /*8bf0*/  IMAD R7, R2, R72.reuse, R7 ;  /* 0x0000004802077224 */ /* 0x080fe200078e0207 */
[----:B------:R-:W-:Y:S01]  /*8c00*/  I2IP.S8.S32.SAT R5, R6, R5, RZ ;  /* 0x0000000506057239 */ /* 0x000fe200000014ff */
[----:B------:R-:W-:Y:S01]  /*8c10*/  IMAD R18, R70, R23, RZ ;  /* 0x0000001746127224 */ /* 0x000fe200078e02ff */
[----:B------:R-:W-:Y:S01]  /*8c20*/  SHF.R.S32.HI R2, RZ, 0x18, R120 ;  /* 0x00000018ff027819 */ /* 0x000fe20000011478 */
[-C--:B------:R-:W-:Y:S01]  /*8c30*/  IMAD R16, R9, R72.reuse, R16 ;  /* 0x0000004809107224 */ /* 0x080fe200078e0210 */
[----:B------:R-:W-:Y:S01]  /*8c40*/  SHF.R.S32.HI R9, RZ, 0x18, R121 ;  /* 0x00000018ff097819 */ /* 0x000fe20000011479 */
[----:B------:R-:W-:Y:S01]  /*8c50*/  IMAD R17, R8, R72, R17 ;  /* 0x0000004808117224 */ /* 0x000fe200078e0211 */
[----:B------:R-:W-:Y:S01]  /*8c60*/  SHF.L.U32 R102, R94, 0x8, RZ ;  /* 0x000000085e667819 */ /* 0x000fe200000006ff */
[C---:B------:R-:W-:Y:S01]  /*8c70*/  IMAD R22, R70.reuse, R27, RZ ;  /* 0x0000001b46167224 */ /* 0x040fe200078e02ff */
[----:B------:R-:W-:Y:S01]  /*8c80*/  SHF.L.U32 R94, R95, 0x8, RZ ;  /* 0x000000085f5e7819 */ /* 0x000fe200000006ff */
[----:B------:R-:W-:Y:S01]  /*8c90*/  IMAD R27, R70, R32, RZ ;  /* 0x00000020461b7224 */ /* 0x000fe200078e02ff */
[----:B------:R-:W-:Y:S01]  /*8ca0*/  SHF.R.S32.HI R95, RZ, 0x18, R95 ;  /* 0x00000018ff5f7819 */ /* 0x000fe2000001145f */
[----:B------:R-:W-:Y:S01]  /*8cb0*/  IMAD R18, R81, R72, R18 ;  /* 0x0000004851127224 */ /* 0x000fe200078e0212 */
[----:B------:R-:W-:Y:S01]  /*8cc0*/  SHF.L.U32 R103, R96, 0x8, RZ ;  /* 0x0000000860677819 */ /* 0x000fe200000006ff */
[C---:B------:R-:W-:Y:S01]  /*8cd0*/  IMAD R32, R70.reuse, R37, RZ ;  /* 0x0000002546207224 */ /* 0x040fe200078e02ff */
[----:B------:R-:W-:Y:S01]  /*8ce0*/  SHF.L.U32 R88, R97, 0x8, RZ ;  /* 0x0000000861587819 */ /* 0x000fe200000006ff */
[----:B------:R-:W-:Y:S01]  /*8cf0*/  IMAD R21, R70, R26, RZ ;  /* 0x0000001a46157224 */ /* 0x000fe200078e02ff */
[----:B------:R-:W-:Y:S01]  /*8d00*/  I2IP.S8.S32.SAT R17, R18, R17, RZ ;  /* 0x0000001112117239 */ /* 0x000fe200000014ff */
[----:B------:R-:W-:Y:S01]  /*8d10*/  IMAD R37, R70, R42, RZ ;  /* 0x0000002a46257224 */ /* 0x000fe200078e02ff */
[----:B------:R-:W-:Y:S01]  /*8d20*/  SHF.R.S32.HI R97, RZ, 0x18, R98 ;  /* 0x00000018ff617819 */ /* 0x000fe20000011462 */
[----:B------:R-:W-:Y:S01]  /*8d30*/  IMAD R19, R0, R72, R19 ;  /* 0x0000004800137224 */ /* 0x000fe200078e0213 */
[----:B------:R-:W-:Y:S01]  /*8d40*/  I2IP.S8.S32.SAT R16, R16, R7, R17 ;  /* 0x0000000710107239 */ /* 0x000fe20000001411 */
[C---:B------:R-:W-:Y:S01]  /*8d50*/  IMAD R42, R70.reuse, R47, RZ ;  /* 0x0000002f462a7224 */ /* 0x040fe200078e02ff */
[----:B------:R-:W-:Y:S01]  /*8d60*/  MOV R0, R119 ;  /* 0x0000007700007202 */ /* 0x000fe20000000f00 */
[C---:B------:R-:W-:Y:S01]  /*8d70*/  IMAD R47, R70.reuse, R52, RZ ;  /* 0x00000034462f7224 */ /* 0x040fe200078e02ff */
[----:B------:R-:W-:Y:S01]  /*8d80*/  SHF.L.U32 R74, R99, 0x8, RZ ;  /* 0x00000008634a7819 */ /* 0x000fe200000006ff */
[----:B------:R-:W-:Y:S01]  /*8d90*/  IMAD R20, R9, R72, R20 ;  /* 0x0000004809147224 */ /* 0x000fe200078e0214 */
[----:B------:R-:W-:Y:S01]  /*8da0*/  SHF.R.S32.HI R99, RZ, 0x18, R99 ;  /* 0x00000018ff637819 */ /* 0x000fe20000011463 */
[----:B------:R-:W-:Y:S01]  /*8db0*/  IMAD R52, R70, R57, RZ ;  /* 0x0000003946347224 */ /* 0x000fe200078e02ff */
[----:B------:R-:W-:Y:S01]  /*8dc0*/  IADD3 R68, PT, PT, R68, 0x1, RZ ;  /* 0x0000000144447810 */ /* 0x000fe20007ffe0ff */
[C---:B------:R-:W-:Y:S02]  /*8dd0*/  IMAD R23, R70.reuse, R28, RZ ;  /* 0x0000001c46177224 */ /* 0x040fe400078e02ff */
[----:B------:R-:W-:Y:S02]  /*8de0*/  IMAD R57, R70, R62, RZ ;  /* 0x0000003e46397224 */ /* 0x000fe400078e02ff */
[----:B------:R-:W-:Y:S01]  /*8df0*/  IMAD R21, R2, R72, R21 ;  /* 0x0000004802157224 */ /* 0x000fe200078e0215 */
[----:B------:R-:W-:Y:S01]  /*8e00*/  MOV R2, R116 ;  /* 0x0000007400027202 */ /* 0x000fe20000000f00 */
[----:B------:R-:W-:Y:S01]  /*8e10*/  IMAD R62, R70, R67, RZ ;  /* 0x00000043463e7224 */ /* 0x000fe200078e02ff */
[----:B------:R-:W-:Y:S01]  /*8e20*/  I2IP.S8.S32.SAT R67, R4, R3, R5 ;  /* 0x0000000304437239 */ /* 0x000fe20000001405 */
[-C--:B------:R-:W-:Y:S01]  /*8e30*/  IMAD R22, R83, R72.reuse, R22 ;  /* 0x0000004853167224 */ /* 0x080fe200078e0216 */
[----:B------:R-:W-:Y:S01]  /*8e40*/  SHF.R.S32.HI R3, RZ, 0x18, R118 ;  /* 0x00000018ff037819 */ /* 0x000fe20000011476 */
[-C--:B------:R-:W-:Y:S01]  /*8e50*/  IMAD R23, R0, R72.reuse, R23 ;  /* 0x0000004800177224 */ /* 0x080fe200078e0217 */
[----:B------:R-:W-:Y:S01]  /*8e60*/  SHF.R.S32.HI R0, RZ, 0x18, R117 ;  /* 0x00000018ff007819 */ /* 0x000fe20000011475 */
[----:B------:R-:W-:Y:S01]  /*8e70*/  IMAD R26, R70, R31, RZ ;  /* 0x0000001f461a7224 */ /* 0x000fe200078e02ff */
[----:B------:R-:W-:Y:S01]  /*8e80*/  I2IP.S8.S32.SAT R17, R22, R21, RZ ;  /* 0x0000001516117239 */ /* 0x000fe200000014ff */
[-C--:B------:R-:W-:Y:S01]  /*8e90*/  IMAD R24, R3, R72.reuse, R24 ;  /* 0x0000004803187224 */ /* 0x080fe200078e0218 */
[----:B------:R-:W-:Y:S01]  /*8ea0*/  SHF.R.S32.HI R3, RZ, 0x18, R115 ;  /* 0x00000018ff037819 */ /* 0x000fe20000011473 */
[-C--:B------:R-:W-:Y:S01]  /*8eb0*/  IMAD R25, R0, R72.reuse, R25 ;  /* 0x0000004800197224 */ /* 0x080fe200078e0219 */
[----:B------:R-:W-:Y:S01]  /*8ec0*/  I2IP.S8.S32.SAT R17, R20, R19, R17 ;  /* 0x0000001314117239 */ /* 0x000fe20000001411 */
[----:B------:R-:W-:Y:S01]  /*8ed0*/  IMAD R28, R70, R33, RZ ;  /* 0x00000021461c7224 */ /* 0x000fe200078e02ff */
[----:B------:R-:W-:Y:S01]  /*8ee0*/  SHF.R.S32.HI R4, RZ, 0x18, R114 ;  /* 0x00000018ff047819 */ /* 0x000fe20000011472 */
[-C--:B------:R-:W-:Y:S02]  /*8ef0*/  IMAD R26, R85, R72.reuse, R26 ;  /* 0x00000048551a7224 */ /* 0x080fe400078e021a */
[----:B------:R-:W-:Y:S01]  /*8f00*/  IMAD R27, R2, R72, R27 ;  /* 0x00000048021b7224 */ /* 0x000fe200078e021b */
[----:B------:R-:W-:Y:S01]  /*8f10*/  MOV R2, R110 ;  /* 0x0000006e00027202 */ /* 0x000fe20000000f00 */
[----:B------:R-:W-:Y:S01]  /*8f20*/  IMAD R28, R3, R72, R28 ;  /* 0x00000048031c7224 */ /* 0x000fe200078e021c */
[----:B------:R-:W-:Y:S01]  /*8f30*/  I2IP.S8.S32.SAT R18, R26, R25, RZ ;  /* 0x000000191a127239 */ /* 0x000fe200000014ff */
[----:B------:R-:W-:Y:S01]  /*8f40*/  IMAD R31, R70, R36, RZ ;  /* 0x00000024461f7224 */ /* 0x000fe200078e02ff */
[----:B------:R-:W-:Y:S01]  /*8f50*/  SHF.R.S32.HI R3, RZ, 0x18, R112 ;  /* 0x00000018ff037819 */ /* 0x000fe20000011470 */
[-C--:B------:R-:W-:Y:S01]  /*8f60*/  IMAD R29, R4, R72.reuse, R29 ;  /* 0x00000048041d7224 */ /* 0x080fe200078e021d */
[----:B------:R-:W-:Y:S01]  /*8f70*/  I2IP.S8.S32.SAT R18, R24, R23, R18 ;  /* 0x0000001718127239 */ /* 0x000fe20000001412 */
[----:B------:R-:W-:Y:S01]  /*8f80*/  IMAD.MOV.U32 R0, RZ, RZ, R113 ;  /* 0x000000ffff007224 */ /* 0x000fe200078e0071 */
[----:B------:R-:W-:Y:S01]  /*8f90*/  SHF.R.S32.HI R4, RZ, 0x18, R108 ;  /* 0x00000018ff047819 */ /* 0x000fe2000001146c */
[-C--:B------:R-:W-:Y:S02]  /*8fa0*/  IMAD R30, R87, R72.reuse, R30 ;  /* 0x00000048571e7224 */ /* 0x080fe400078e021e */
[----:B------:R-:W-:Y:S01]  /*8fb0*/  IMAD R31, R0, R72, R31 ;  /* 0x00000048001f7224 */ /* 0x000fe200078e021f */
        /* <DEDUP_REMOVED lines=8> */
[----:B------:R-:W-:Y:S01]  /*9040*/  MOV R0, R107 ;  /* 0x0000006b00007202 */ /* 0x000fe20000000f00 */
[-C--:B------:R-:W-:Y:S02]  /*9050*/  IMAD R34, R89, R72.reuse, R34 ;  /* 0x0000004859227224 */ /* 0x080fe400078e0222 */
[-C--:B------:R-:W-:Y:S01]  /*9060*/  IMAD R35, R2, R72.reuse, R35 ;  /* 0x0000004802237224 */ /* 0x080fe200078e0223 */
[----:B------:R-:W-:Y:S01]  /*9070*/  MOV R2, R101 ;  /* 0x0000006500027202 */ /* 0x000fe20000000f00 */
[----:B------:R-:W-:Y:S01]  /*9080*/  IMAD R38, R70, R43, RZ ;  /* 0x0000002b46267224 */ /* 0x000fe200078e02ff */
[----:B------:R-:W-:Y:S01]  /*9090*/  I2IP.S8.S32.SAT R33, R34, R33, RZ ;  /* 0x0000002122217239 */ /* 0x000fe200000014ff */
[-C--:B------:R-:W-:Y:S01]  /*90a0*/  IMAD R36, R3, R72.reuse, R36 ;  /* 0x0000004803247224 */ /* 0x080fe200078e0224 */
[----:B------:R-:W-:Y:S01]  /*90b0*/  SHF.R.S32.HI R3, RZ, 0x18, R105 ;  /* 0x00000018ff037819 */ /* 0x000fe20000011469 */
[-C--:B------:R-:W-:Y:S01]  /*90c0*/  IMAD R37, R4, R72.reuse, R37 ;  /* 0x0000004804257224 */ /* 0x080fe200078e0225 */
[----:B------:R-:W-:Y:S01]  /*90d0*/  I2IP.S8.S32.SAT R32, R32, R31, R33 ;  /* 0x0000001f20207239 */ /* 0x000fe20000001421 */
        /* <DEDUP_REMOVED lines=8> */
[----:B------:R-:W-:Y:S01]  /*9160*/  IMAD R43, R70, R48, RZ ;  /* 0x00000030462b7224 */ /* 0x000fe200078e02ff */
[----:B------:R-:W-:Y:S01]  /*9170*/  I2IP.S8.S32.SAT R33, R36, R35, R37 ;  /* 0x0000002324217239 */ /* 0x000fe20000001425 */
[----:B------:R-:W-:Y:S01]  /*9180*/  IMAD R41, R0, R72, R41 ;  /* 0x0000004800297224 */ /* 0x000fe200078e0229 */
[----:B------:R-:W-:Y:S01]  /*9190*/  MOV R0, R106 ;  /* 0x0000006a00007202 */ /* 0x000fe20000000f00 */
[-C--:B------:R-:W-:Y:S02]  /*91a0*/  IMAD R42, R93, R72.reuse, R42 ;  /* 0x000000485d2a7224 */ /* 0x080fe400078e022a */
        /* <DEDUP_REMOVED lines=11> */
[-C--:B------:R-:W-:Y:S02]  /*9260*/  IMAD R47, R0, R72.reuse, R47 ;  /* 0x00000048002f7224 */ /* 0x080fe400078e022f */
[----:B------:R-:W-:Y:S01]  /*9270*/  IMAD R48, R3, R72, R48 ;  /* 0x0000004803307224 */ /* 0x000fe200078e0230 */
[----:B------:R-:W-:Y:S01]  /*9280*/  SHF.R.S32.HI R3, RZ, 0x18, R90 ;  /* 0x00000018ff037819 */ /* 0x000fe2000001145a */
[----:B------:R-:W-:Y:S01]  /*9290*/  IMAD R51, R70, R56, RZ ;  /* 0x0000003846337224 */ /* 0x000fe200078e02ff */
[----:B------:R-:W-:Y:S01]  /*92a0*/  I2IP.S8.S32.SAT R35, R46, R45, RZ ;  /* 0x0000002d2e237239 */ /* 0x000fe200000014ff */
[-C--:B------:R-:W-:Y:S01]  /*92b0*/  IMAD R49, R2, R72.reuse, R49 ;  /* 0x0000004802317224 */ /* 0x080fe200078e0231 */
[----:B------:R-:W-:Y:S01]  /*92c0*/  SHF.R.S32.HI R2, RZ, 0x18, R88 ;  /* 0x00000018ff027819 */ /* 0x000fe20000011458 */
[----:B------:R-:W-:Y:S01]  /*92d0*/  IMAD.MOV.U32 R0, RZ, RZ, R92 ;  /* 0x000000ffff007224 */ /* 0x000fe200078e005c */
[----:B------:R-:W-:Y:S01]  /*92e0*/  I2IP.S8.S32.SAT R35, R44, R43, R35 ;  /* 0x0000002b2c237239 */ /* 0x000fe20000001423 */
[-C--:B------:R-:W-:Y:S02]  /*92f0*/  IMAD R50, R73, R72.reuse, R50 ;  /* 0x0000004849327224 */ /* 0x080fe400078e0232 */
[----:B------:R-:W-:Y:S01]  /*9300*/  IMAD R51, R0, R72, R51 ;  /* 0x0000004800337224 */ /* 0x000fe200078e0233 */
[----:B------:R-:W-:Y:S01]  /*9310*/  MOV R0, R86 ;  /* 0x0000005600007202 */ /* 0x000fe20000000f00 */
[----:B------:R-:W-:Y:S01]  /*9320*/  IMAD R53, R70, R58, RZ ;  /* 0x0000003a46357224 */ /* 0x000fe200078e02ff */
[----:B------:R-:W-:Y:S01]  /*9330*/  I2IP.S8.S32.SAT R49, R50, R49, RZ ;  /* 0x0000003132317239 */ /* 0x000fe200000014ff */
[-C--:B------:R-:W-:Y:S01]  /*9340*/  IMAD R52, R3, R72.reuse, R52 ;  /* 0x0000004803347224 */ /* 0x080fe200078e0234 */
[----:B------:R-:W-:Y:S01]  /*9350*/  SHF.R.S32.HI R3, RZ, 0x18, R84 ;  /* 0x00000018ff037819 */ /* 0x000fe20000011454 */
[----:B------:R-:W-:Y:S01]  /*9360*/  IMAD R53, R2, R72, R53 ;  /* 0x0000004802357224 */ /* 0x000fe200078e0235 */
[----:B------:R-:W-:Y:S01]  /*9370*/  MOV R2, R80 ;  /* 0x0000005000027202 */ /* 0x000fe20000000f00 */
[----:B------:R-:W-:Y:S01]  /*9380*/  IMAD.SHL.U32 R82, R98, 0x100, RZ ;  /* 0x0000010062527824 */ /* 0x000fe200078e00ff */
[----:B------:R-:W-:Y:S01]  /*9390*/  I2IP.S8.S32.SAT R48, R48, R47, R49 ;  /* 0x0000002f30307239 */ /* 0x000fe20000001431 */
[----:B------:R-:W-:Y:S02]  /*93a0*/  IMAD R54, R75, R72, R54 ;  /* 0x000000484b367224 */ /* 0x000fe400078e0236 */
[C---:B------:R-:W-:Y:S02]  /*93b0*/  IMAD R56, R70.reuse, R61, RZ ;  /* 0x0000003d46387224 */ /* 0x040fe400078e02ff */
[----:B------:R-:W-:Y:S01]  /*93c0*/  IMAD R61, R70, R66, RZ ;  /* 0x00000042463d7224 */ /* 0x000fe200078e02ff */
[----:B------:R-:W-:Y:S01]  /*93d0*/  I2IP.S8.S32.SAT R66, R13, R12, R14 ;  /* 0x0000000c0d427239 */ /* 0x000fe2000000140e */
[-C--:B------:R-:W-:Y:S01]  /*93e0*/  IMAD R55, R0, R72.reuse, R55 ;  /* 0x0000004800377224 */ /* 0x080fe200078e0237 */
[----:B------:R-:W-:Y:S01]  /*93f0*/  SHF.R.S32.HI R0, RZ, 0x18, R82 ;  /* 0x00000018ff007819 */ /* 0x000fe20000011452 */
[-C--:B------:R-:W-:Y:S01]  /*9400*/  IMAD R56, R3, R72.reuse, R56 ;  /* 0x0000004803387224 */ /* 0x080fe200078e0238 */
[----:B------:R-:W-:Y:S01]  /*9410*/  I2IP.S8.S32.SAT R49, R54, R53, RZ ;  /* 0x0000003536317239 */ /* 0x000fe200000014ff */
[----:B------:R1:W-:Y:S01]  /*9420*/  STS.128 [R135+UR44+0x6200], R64 ;  /* 0x0062004087007988 */ /* 0x0003e20008000c2c */
[----:B------:R-:W-:Y:S01]  /*9430*/  IMAD R58, R70, R63, RZ ;  /* 0x0000003f463a7224 */ /* 0x000fe200078e02ff */
[----:B------:R-:W-:Y:S01]  /*9440*/  SHF.R.S32.HI R3, RZ, 0x18, R76 ;  /* 0x00000018ff037819 */ /* 0x000fe2000001144c */
[-C--:B------:R-:W-:Y:S01]  /*9450*/  IMAD R57, R0, R72.reuse, R57 ;  /* 0x0000004800397224 */ /* 0x080fe200078e0239 */
[----:B------:R-:W-:Y:S01]  /*9460*/  I2IP.S8.S32.SAT R49, R52, R51, R49 ;  /* 0x0000003334317239 */ /* 0x000fe20000001431 */
[-C--:B------:R-:W-:Y:S02]  /*9470*/  IMAD R58, R97, R72.reuse, R58 ;  /* 0x00000048613a7224 */ /* 0x080fe400078e023a */
[-C--:B------:R-:W-:Y:S01]  /*9480*/  IMAD R59, R2, R72.reuse, R59 ;  /* 0x00000048023b7224 */ /* 0x080fe200078e023b */
[----:B------:R1:W-:Y:S01]  /*9490*/  STS.128 [R159+0x6200], R16 ;  /* 0x006200109f007388 */ /* 0x0003e20000000c00 */
[-C--:B------:R-:W-:Y:S01]  /*94a0*/  IMAD R60, R3, R72.reuse, R60 ;  /* 0x00000048033c7224 */ /* 0x080fe200078e023c */
[----:B------:R-:W-:Y:S01]  /*94b0*/  I2IP.S8.S32.SAT R50, R58, R57, RZ ;  /* 0x000000393a327239 */ /* 0x000fe200000014ff */
[-C--:B------:R-:W-:Y:S02]  /*94c0*/  IMAD R61, R4, R72.reuse, R61 ;  /* 0x00000048043d7224 */ /* 0x080fe400078e023d */
[----:B------:R-:W-:Y:S01]  /*94d0*/  IMAD R62, R99, R72, R62 ;  /* 0x00000048633e7224 */ /* 0x000fe200078e023e */
[----:B------:R-:W-:Y:S02]  /*94e0*/  I2IP.S8.S32.SAT R50, R56, R55, R50 ;  /* 0x0000003738327239 */ /* 0x000fe40000001432 */
[----:B------:R1:W-:Y:S02]  /*94f0*/  STS.128 [R158+0x6200], R32 ;  /* 0x006200209e007388 */ /* 0x0003e40000000c00 */
        /* <DEDUP_REMOVED lines=12> */
[----:B------:R-:W-:Y:S02]  /*95c0*/  UIADD3 UR9, UPT, UPT, UR49, 0x40, URZ ;  /* 0x0000004031097890 */ /* 0x000fe4000fffe0ff */
[----:B------:R-:W-:Y:S01]  /*95d0*/  UIADD3 UR8, UPT, UPT, UR44, 0x6200, URZ ;  /* 0x000062002c087890 */ /* 0x000fe2000fffe0ff */
[----:B------:R-:W-:Y:S01]  /*95e0*/  UMOV UR10, UR50 ;  /* 0x00000032000a7c82 */ /* 0x000fe20008000000 */
[----:B------:R-:W-:Y:S01]  /*95f0*/  UMOV UR11, UR36 ;  /* 0x00000024000b7c82 */ /* 0x000fe20008000000 */
[----:B--2---:R-:W-:Y:S04]  /*9600*/  UIADD3 UR4, UP0, UPT, UR6, 0x680, URZ ;  /* 0x0000068006047890 */ /* 0x004fe8000ff1e0ff */
[----:B------:R-:W-:Y:S09]  /*9610*/  UIADD3.X UR5, UPT, UPT, URZ, UR7, URZ, UP0, !UPT ;  /* 0x00000007ff057290 */ /* 0x000ff200087fe4ff */
[----:B------:R2:W-:Y:S01]  /*9620*/  UTMASTG.3D [UR8], [UR4] ;  /* 0x00000008040073b5 */ /* 0x0005e20008010000 */
[----:B------:R0:W-:Y:S01]  /*9630*/  UTMACMDFLUSH ;  /* 0x00000000000079b7 */ /* 0x0001e20000000000 */
[----:B--2---:R-:W-:Y:S04]  /*9640*/  DEPBAR.LE SB0, 0x1 ;  /* 0x000080400000791a */ /* 0x004fe80000000000 */
.L_x_134:
[----:B------:R-:W-:Y:S05]  /*9650*/  BSYNC.RECONVERGENT B0 ;  /* 0x0000000000007941 */ /* 0x000fea0003800200 */
.L_x_133:
[----:B------:R-:W-:Y:S01]  /*9660*/  BAR.SYNC.DEFER_BLOCKING 0x1, 0x80 ;  /* 0x0042000000007b1d */ /* 0x000fe20000010000 */
[----:B------:R-:W-:Y:S01]  /*9670*/  ISETP.NE.AND P0, PT, R147, 0x2, PT ;  /* 0x000000029300780c */ /* 0x000fe20003f05270 */
[----:B------:R-:W-:Y:S01]  /*9680*/  UISETP.NE.AND UP0, UPT, UR45, URZ, UPT ;  /* 0x000000ff2d00728c */ /* 0x000fe2000bf05270 */
[C---:B------:R-:W-:Y:S01]  /*9690*/  ISETP.NE.AND P1, PT, R68.reuse, 0x4, PT ;  /* 0x000000044400780c */ /* 0x040fe20003f25270 */
[----:B------:R-:W-:Y:S01]  /*96a0*/  UIADD3 UR20, UPT, UPT, UR37, UR61, URZ ;  /* 0x0000003d25147290 */ /* 0x000fe2000fffe0ff */
[----:B------:R-:W-:Y:S01]  /*96b0*/  SEL R2, RZ, 0x1, P0 ;  /* 0x00000001ff027807 */ /* 0x000fe20000000000 */
[----:B------:R-:W-:Y:S01]  /*96c0*/  UIADD3 UR16, UPT, UPT, UR38, UR62, URZ ;  /* 0x0000003e26107290 */ /* 0x000fe2000fffe0ff */
[----:B------:R-:W-:Y:S02]  /*96d0*/  SEL R0, RZ, 0x1, P1 ;  /* 0x00000001ff007807 */ /* 0x000fe40000800000 */
[----:B------:R-:W-:Y:S02]  /*96e0*/  LOP3.LUT R149, R149, R2, RZ, 0x3c, !PT ;  /* 0x0000000295957212 */ /* 0x000fe400078e3cff */
[----:B------:R-:W-:Y:S02]  /*96f0*/  LOP3.LUT R151, R151, R0, RZ, 0x3c, !PT ;  /* 0x0000000097977212 */ /* 0x000fe400078e3cff */
[----:B------:R-:W-:Y:S02]  /*9700*/  SEL R147, R147, RZ, P0 ;  /* 0x000000ff93937207 */ /* 0x000fe40000000000 */
[----:B------:R-:W-:Y:S01]  /*9710*/  SEL R68, R68, RZ, P1 ;  /* 0x000000ff44447207 */ /* 0x000fe20000800000 */
[----:B------:R-:W-:Y:S01]  /*9720*/  UMOV UR36, UR59 ;  /* 0x0000003b00247c82 */ /* 0x000fe20008000000 */
[----:B------:R-:W-:Y:S05]  /*9730*/  BRA.U UP0, `(.L_x_135) ;  /* 0xffffffc500407547 */ /* 0x000fea000b83ffff */
[----:B------:R-:W-:Y:S05]  /*9740*/  EXIT ;  /* 0x000000000000794d */ /* 0x000fea0003800000 */
.L_x_25:
[----:B---3--:R3:W4:Y:S02]  /*9750*/  SYNCS.PHASECHK.TRANS64.TRYWAIT P0, [R3+URZ+0x1a0], R2 ;  /* 0x0001a002030075a7 */ /* 0x00872400080011ff */
[----:B----4-:R-:W-:Y:S05]  /*9760*/  @!P0 NANOSLEEP.SYNCS 0x989680 ;  /* 0x009896800000895d */ /* 0x010fea0003900000 */
[----:B------:R-:W4:Y:S02]  /*9770*/  @!P0 SYNCS.PHASECHK.TRANS64 P0, [R3+URZ+0x1a0], R2 ;  /* 0x0001a002030085a7 */ /* 0x000f2400080010ff */
[----:B----4-:R-:W-:Y:S05]  /*9780*/  @!P0 BRA `(.L_x_25) ;  /* 0xfffffffc00f08947 */ /* 0x010fea000383ffff */
[----:B------:R-:W-:Y:S05]  /*9790*/  BRA `(.L_x_136) ;  /* 0xffffff8400187947 */ /* 0x000fea000383ffff */
.L_x_28:
[----:B--2---:R-:W-:-:S07]  /*97a0*/  MOV R0, UR33 ;  /* 0x0000002100007c02 */ /* 0x004fce0008000f00 */
.L_x_137:
[----:B--2---:R2:W3:Y:S02]  /*97b0*/  SYNCS.PHASECHK.TRANS64.TRYWAIT P0, [R0+URZ+0x80], R3 ;  /* 0x00008003000075a7 */ /* 0x0044e400080011ff */
[----:B---3--:R-:W-:Y:S05]  /*97c0*/  @!P0 NANOSLEEP.SYNCS 0x989680 ;  /* 0x009896800000895d */ /* 0x008fea0003900000 */
[----:B------:R-:W3:Y:S02]  /*97d0*/  @!P0 SYNCS.PHASECHK.TRANS64 P0, [R0+URZ+0x80], R3 ;  /* 0x00008003000085a7 */ /* 0x000ee400080010ff */
[----:B---3--:R-:W-:Y:S05]  /*97e0*/  @!P0 BRA `(.L_x_137) ;  /* 0xfffffffc00f08947 */ /* 0x008fea000383ffff */
[----:B------:R-:W-:Y:S05]  /*97f0*/  BRA `(.L_x_27) ;  /* 0xffffff8400707947 */ /* 0x000fea000383ffff */
.L_x_35:
[----:B-1----:R-:W-:-:S07]  /*9800*/  MOV R0, UR17 ;  /* 0x0000001100007c02 */ /* 0x002fce0008000f00 */
.L_x_138:
[----:B-1----:R1:W2:Y:S02]  /*9810*/  SYNCS.PHASECHK.TRANS64.TRYWAIT P0, [R0+URZ+0x80], R3 ;  /* 0x00008003000075a7 */ /* 0x0022a400080011ff */
[----:B--2---:R-:W-:Y:S05]  /*9820*/  @!P0 NANOSLEEP.SYNCS 0x989680 ;  /* 0x009896800000895d */ /* 0x004fea0003900000 */
[----:B------:R-:W2:Y:S02]  /*9830*/  @!P0 SYNCS.PHASECHK.TRANS64 P0, [R0+URZ+0x80], R3 ;  /* 0x00008003000085a7 */ /* 0x000ea400080010ff */
[----:B--2---:R-:W-:Y:S05]  /*9840*/  @!P0 BRA `(.L_x_138) ;  /* 0xfffffffc00f08947 */ /* 0x004fea000383ffff */
[----:B------:R-:W-:Y:S05]  /*9850*/  BRA `(.L_x_34) ;  /* 0xffffff8800307947 */ /* 0x000fea000383ffff */
.L_x_40:
[----:B-1----:R1:W2:Y:S02]  /*9860*/  SYNCS.PHASECHK.TRANS64.TRYWAIT P0, [R3+URZ+0x130], R0 ;  /* 0x00013000030075a7 */ /* 0x0022a400080011ff */
[----:B--2---:R-:W-:Y:S05]  /*9870*/  @!P0 NANOSLEEP.SYNCS 0x989680 ;  /* 0x009896800000895d */ /* 0x004fea0003900000 */
[----:B------:R-:W2:Y:S02]  /*9880*/  @!P0 SYNCS.PHASECHK.TRANS64 P0, [R3+URZ+0x130], R0 ;  /* 0x00013000030085a7 */ /* 0x000ea400080010ff */
[----:B--2---:R-:W-:Y:S05]  /*9890*/  @!P0 BRA `(.L_x_40) ;  /* 0xfffffffc00f08947 */ /* 0x004fea000383ffff */
[----:B------:R-:W-:Y:S05]  /*98a0*/  BRA `(.L_x_139) ;  /* 0xffffff8800d87947 */ /* 0x000fea000383ffff */
.L_x_44:
[----:B-1----:R-:W-:-:S07]  /*98b0*/  MOV R0, UR4 ;  /* 0x0000000400007c02 */ /* 0x002fce0008000f00 */
.L_x_140:
[----:B-1----:R1:W2:Y:S02]  /*98c0*/  SYNCS.PHASECHK.TRANS64.TRYWAIT P0, [R0+URZ], R3 ;  /* 0x00000003000075a7 */ /* 0x0022a400080011ff */
[----:B--2---:R-:W-:Y:S05]  /*98d0*/  @!P0 NANOSLEEP.SYNCS 0x989680 ;  /* 0x009896800000895d */ /* 0x004fea0003900000 */
[----:B------:R-:W2:Y:S02]  /*98e0*/  @!P0 SYNCS.PHASECHK.TRANS64 P0, [R0+URZ], R3 ;  /* 0x00000003000085a7 */ /* 0x000ea400080010ff */
[----:B--2---:R-:W-:Y:S05]  /*98f0*/  @!P0 BRA `(.L_x_140) ;  /* 0xfffffffc00f08947 */ /* 0x004fea000383ffff */
[----:B------:R-:W-:Y:S05]  /*9900*/  BRA `(.L_x_141) ;  /* 0xffffff90007c7947 */ /* 0x000fea000383ffff */
.L_x_45:
[----:B------:R-:W-:-:S07]  /*9910*/  MOV R0, UR5 ;  /* 0x0000000500007c02 */ /* 0x000fce0008000f00 */
.L_x_142:
[----:B-1----:R1:W2:Y:S02]  /*9920*/  SYNCS.PHASECHK.TRANS64.TRYWAIT P0, [R0+URZ], R3 ;  /* 0x00000003000075a7 */ /* 0x0022a400080011ff */
[----:B--2---:R-:W-:Y:S05]  /*9930*/  @!P0 NANOSLEEP.SYNCS 0x989680 ;  /* 0x009896800000895d */ /* 0x004fea0003900000 */
[----:B------:R-:W2:Y:S02]  /*9940*/  @!P0 SYNCS.PHASECHK.TRANS64 P0, [R0+URZ], R3 ;  /* 0x00000003000085a7 */ /* 0x000ea400080010ff */
[----:B--2---:R-:W-:Y:S05]  /*9950*/  @!P0 BRA `(.L_x_142) ;  /* 0xfffffffc00f08947 */ /* 0x004fea000383ffff */
[----:B------:R-:W-:Y:S05]  /*9960*/  BRA `(.L_x_143) ;  /* 0xffffff9000887947 */ /* 0x000fea000383ffff */
.L_x_46:
[----:B------:R-:W-:-:S07]  /*9970*/  MOV R0, UR5 ;  /* 0x0000000500007c02 */ /* 0x000fce0008000f00 */
.L_x_144:
[----:B-1----:R1:W2:Y:S02]  /*9980*/  SYNCS.PHASECHK.TRANS64.TRYWAIT P0, [R0+URZ], R3 ;  /* 0x00000003000075a7 */ /* 0x0022a400080011ff */
[----:B--2---:R-:W-:Y:S05]  /*9990*/  @!P0 NANOSLEEP.SYNCS 0x989680 ;  /* 0x009896800000895d */ /* 0x004fea0003900000 */
[----:B------:R-:W2:Y:S02]  /*99a0*/  @!P0 SYNCS.PHASECHK.TRANS64 P0, [R0+URZ], R3 ;  /* 0x00000003000085a7 */ /* 0x000ea400080010ff */
[----:B--2---:R-:W-:Y:S05]  /*99b0*/  @!P0 BRA `(.L_x_144) ;  /* 0xfffffffc00f08947 */ /* 0x004fea000383ffff */
[----:B------:R-:W-:Y:S05]  /*99c0*/  BRA `(.L_x_145) ;  /* 0xffffff9000947947 */ /* 0x000fea000383ffff */
.L_x_47:
[----:B------:R-:W-:-:S07]  /*99d0*/  MOV R0, UR5 ;  /* 0x0000000500007c02 */ /* 0x000fce0008000f00 */
.L_x_146:
[----:B-1----:R1:W2:Y:S02]  /*99e0*/  SYNCS.PHASECHK.TRANS64.TRYWAIT P0, [R0+URZ], R3 ;  /* 0x00000003000075a7 */ /* 0x0022a400080011ff */
[----:B--2---:R-:W-:Y:S05]  /*99f0*/  @!P0 NANOSLEEP.SYNCS 0x989680 ;  /* 0x009896800000895d */ /* 0x004fea0003900000 */
[----:B------:R-:W2:Y:S02]  /*9a00*/  @!P0 SYNCS.PHASECHK.TRANS64 P0, [R0+URZ], R3 ;  /* 0x00000003000085a7 */ /* 0x000ea400080010ff */
[----:B--2---:R-:W-:Y:S05]  /*9a10*/  @!P0 BRA `(.L_x_146) ;  /* 0xfffffffc00f08947 */ /* 0x004fea000383ffff */
[----:B------:R-:W-:Y:S05]  /*9a20*/  BRA `(.L_x_147) ;  /* 0xffffff9000a07947 */ /* 0x000fea000383ffff */
.L_x_48:
[----:B------:R-:W-:-:S07]  /*9a30*/  MOV R0, UR5 ;  /* 0x0000000500007c02 */ /* 0x000fce0008000f00 */
.L_x_148:
[----:B-1----:R1:W2:Y:S02]  /*9a40*/  SYNCS.PHASECHK.TRANS64.TRYWAIT P0, [R0+URZ], R3 ;  /* 0x00000003000075a7 */ /* 0x0022a400080011ff */
[----:B--2---:R-:W-:Y:S05]  /*9a50*/  @!P0 NANOSLEEP.SYNCS 0x989680 ;  /* 0x009896800000895d */ /* 0x004fea0003900000 */
[----:B------:R-:W2:Y:S02]  /*9a60*/  @!P0 SYNCS.PHASECHK.TRANS64 P0, [R0+URZ], R3 ;  /* 0x00000003000085a7 */ /* 0x000ea400080010ff */
[----:B--2---:R-:W-:Y:S05]  /*9a70*/  @!P0 BRA `(.L_x_148) ;  /* 0xfffffffc00f08947 */ /* 0x004fea000383ffff */
[----:B------:R-:W-:Y:S05]  /*9a80*/  BRA `(.L_x_149) ;  /* 0xffffff9000ac7947 */ /* 0x000fea000383ffff */
.L_x_49:
[----:B------:R-:W-:-:S07]  /*9a90*/  MOV R0, UR5 ;  /* 0x0000000500007c02 */ /* 0x000fce0008000f00 */
.L_x_150:
[----:B-1----:R1:W2:Y:S02]  /*9aa0*/  SYNCS.PHASECHK.TRANS64.TRYWAIT P0, [R0+URZ], R3 ;  /* 0x00000003000075a7 */ /* 0x0022a400080011ff */
[----:B--2---:R-:W-:Y:S05]  /*9ab0*/  @!P0 NANOSLEEP.SYNCS 0x989680 ;  /* 0x009896800000895d */ /* 0x004fea0003900000 */
[----:B------:R-:W2:Y:S02]  /*9ac0*/  @!P0 SYNCS.PHASECHK.TRANS64 P0, [R0+URZ], R3 ;  /* 0x00000003000085a7 */ /* 0x000ea400080010ff */
[----:B--2---:R-:W-:Y:S05]  /*9ad0*/  @!P0 BRA `(.L_x_150) ;  /* 0xfffffffc00f08947 */ /* 0x004fea000383ffff */
[----:B------:R-:W-:Y:S05]  /*9ae0*/  BRA `(.L_x_151) ;  /* 0xffffff9000b87947 */ /* 0x000fea000383ffff */
.L_x_50:
[----:B------:R-:W-:-:S07]  /*9af0*/  MOV R0, UR5 ;  /* 0x0000000500007c02 */ /* 0x000fce0008000f00 */
.L_x_152:
[----:B-1----:R1:W2:Y:S02]  /*9b00*/  SYNCS.PHASECHK.TRANS64.TRYWAIT P0, [R0+URZ], R3 ;  /* 0x00000003000075a7 */ /* 0x0022a400080011ff */
[----:B--2---:R-:W-:Y:S05]  /*9b10*/  @!P0 NANOSLEEP.SYNCS 0x989680 ;  /* 0x009896800000895d */ /* 0x004fea0003900000 */
[----:B------:R-:W2:Y:S02]  /*9b20*/  @!P0 SYNCS.PHASECHK.TRANS64 P0, [R0+URZ], R3 ;  /* 0x00000003000085a7 */ /* 0x000ea400080010ff */
[----:B--2---:R-:W-:Y:S05]  /*9b30*/  @!P0 BRA `(.L_x_152) ;  /* 0xfffffffc00f08947 */ /* 0x004fea000383ffff */
[----:B------:R-:W-:Y:S05]  /*9b40*/  BRA `(.L_x_153) ;  /* 0xffffff9000c47947 */ /* 0x000fea000383ffff */
.L_x_51:
[----:B------:R-:W-:-:S07]  /*9b50*/  MOV R0, UR5 ;  /* 0x0000000500007c02 */ /* 0x000fce0008000f00 */
.L_x_154:
[----:B-1----:R1:W2:Y:S02]  /*9b60*/  SYNCS.PHASECHK.TRANS64.TRYWAIT P0, [R0+URZ], R3 ;  /* 0x00000003000075a7 */ /* 0x0022a400080011ff */
[----:B--2---:R-:W-:Y:S05]  /*9b70*/  @!P0 NANOSLEEP.SYNCS 0x989680 ;  /* 0x009896800000895d */ /* 0x004fea0003900000 */
[----:B------:R-:W2:Y:S02]  /*9b80*/  @!P0 SYNCS.PHASECHK.TRANS64 P0, [R0+URZ], R3 ;  /* 0x00000003000085a7 */ /* 0x000ea400080010ff */
[----:B--2---:R-:W-:Y:S05]  /*9b90*/  @!P0 BRA `(.L_x_154) ;  /* 0xfffffffc00f08947 */ /* 0x004fea000383ffff */
[----:B------:R-:W-:Y:S05]  /*9ba0*/  BRA `(.L_x_155) ;  /* 0xffffff9000d07947 */ /* 0x000fea000383ffff */
.L_x_52:
[----:B------:R-:W-:-:S07]  /*9bb0*/  MOV R0, UR5 ;  /* 0x0000000500007c02 */ /* 0x000fce0008000f00 */
.L_x_156:
[----:B-1----:R1:W2:Y:S02]  /*9bc0*/  SYNCS.PHASECHK.TRANS64.TRYWAIT P0, [R0+URZ], R3 ;  /* 0x00000003000075a7 */ /* 0x0022a400080011ff */
[----:B--2---:R-:W-:Y:S05]  /*9bd0*/  @!P0 NANOSLEEP.SYNCS 0x989680 ;  /* 0x009896800000895d */ /* 0x004fea0003900000 */
[----:B------:R-:W2:Y:S02]  /*9be0*/  @!P0 SYNCS.PHASECHK.TRANS64 P0, [R0+URZ], R3 ;  /* 0x00000003000085a7 */ /* 0x000ea400080010ff */
[----:B--2---:R-:W-:Y:S05]  /*9bf0*/  @!P0 BRA `(.L_x_156) ;  /* 0xfffffffc00f08947 */ /* 0x004fea000383ffff */
[----:B------:R-:W-:Y:S05]  /*9c00*/  BRA `(.L_x_157) ;  /* 0xffffff9000dc7947 */ /* 0x000fea000383ffff */
.L_x_53:
[----:B------:R-:W-:-:S07]  /*9c10*/  MOV R0, UR5 ;  /* 0x0000000500007c02 */ /* 0x000fce0008000f00 */
.L_x_158:
[----:B-1----:R1:W2:Y:S02]  /*9c20*/  SYNCS.PHASECHK.TRANS64.TRYWAIT P0, [R0+URZ], R3 ;  /* 0x00000003000075a7 */ /* 0x0022a400080011ff */
[----:B--2---:R-:W-:Y:S05]  /*9c30*/  @!P0 NANOSLEEP.SYNCS 0x989680 ;  /* 0x009896800000895d */ /* 0x004fea0003900000 */
[----:B------:R-:W2:Y:S02]  /*9c40*/  @!P0 SYNCS.PHASECHK.TRANS64 P0, [R0+URZ], R3 ;  /* 0x00000003000085a7 */ /* 0x000ea400080010ff */
[----:B--2---:R-:W-:Y:S05]  /*9c50*/  @!P0 BRA `(.L_x_158) ;  /* 0xfffffffc00f08947 */ /* 0x004fea000383ffff */
[----:B------:R-:W-:Y:S05]  /*9c60*/  BRA `(.L_x_159) ;  /* 0xffffff9000e87947 */ /* 0x000fea000383ffff */
.L_x_54:
[----:B------:R-:W-:-:S07]  /*9c70*/  MOV R0, UR5 ;  /* 0x0000000500007c02 */ /* 0x000fce0008000f00 */
.L_x_160:
[----:B-1----:R1:W2:Y:S02]  /*9c80*/  SYNCS.PHASECHK.TRANS64.TRYWAIT P0, [R0+URZ], R3 ;  /* 0x00000003000075a7 */ /* 0x0022a400080011ff */
[----:B--2---:R-:W-:Y:S05]  /*9c90*/  @!P0 NANOSLEEP.SYNCS 0x989680 ;  /* 0x009896800000895d */ /* 0x004fea0003900000 */
[----:B------:R-:W2:Y:S02]  /*9ca0*/  @!P0 SYNCS.PHASECHK.TRANS64 P0, [R0+URZ], R3 ;  /* 0x00000003000085a7 */ /* 0x000ea400080010ff */
[----:B--2---:R-:W-:Y:S05]  /*9cb0*/  @!P0 BRA `(.L_x_160) ;  /* 0xfffffffc00f08947 */ /* 0x004fea000383ffff */
[----:B------:R-:W-:Y:S05]  /*9cc0*/  BRA `(.L_x_161) ;  /* 0xffffff9000f47947 */ /* 0x000fea000383ffff */
.L_x_55:
[----:B------:R-:W-:-:S07]  /*9cd0*/  MOV R0, UR5 ;  /* 0x0000000500007c02 */ /* 0x000fce0008000f00 */
.L_x_162:
[----:B-1----:R1:W2:Y:S02]  /*9ce0*/  SYNCS.PHASECHK.TRANS64.TRYWAIT P0, [R0+URZ], R3 ;  /* 0x00000003000075a7 */ /* 0x0022a400080011ff */
[----:B--2---:R-:W-:Y:S05]  /*9cf0*/  @!P0 NANOSLEEP.SYNCS 0x989680 ;  /* 0x009896800000895d */ /* 0x004fea0003900000 */
[----:B------:R-:W2:Y:S02]  /*9d00*/  @!P0 SYNCS.PHASECHK.TRANS64 P0, [R0+URZ], R3 ;  /* 0x00000003000085a7 */ /* 0x000ea400080010ff */
[----:B--2---:R-:W-:Y:S05]  /*9d10*/  @!P0 BRA `(.L_x_162) ;  /* 0xfffffffc00f08947 */ /* 0x004fea000383ffff */
[----:B------:R-:W-:Y:S05]  /*9d20*/  BRA `(.L_x_163) ;  /* 0xffffff9400007947 */ /* 0x000fea000383ffff */
.L_x_56:
[----:B------:R-:W-:-:S07]  /*9d30*/  MOV R0, UR5 ;  /* 0x0000000500007c02 */ /* 0x000fce0008000f00 */
.L_x_164:
[----:B-1----:R1:W2:Y:S02]  /*9d40*/  SYNCS.PHASECHK.TRANS64.TRYWAIT P0, [R0+URZ], R3 ;  /* 0x00000003000075a7 */ /* 0x0022a400080011ff */
[----:B--2---:R-:W-:Y:S05]  /*9d50*/  @!P0 NANOSLEEP.SYNCS 0x989680 ;  /* 0x009896800000895d */ /* 0x004fea0003900000 */
[----:B------:R-:W2:Y:S02]  /*9d60*/  @!P0 SYNCS.PHASECHK.TRANS64 P0, [R0+URZ], R3 ;  /* 0x00000003000085a7 */ /* 0x000ea400080010ff */
[----:B--2---:R-:W-:Y:S05]  /*9d70*/  @!P0 BRA `(.L_x_164) ;  /* 0xfffffffc00f08947 */ /* 0x004fea000383ffff */
[----:B------:R-:W-:Y:S05]  /*9d80*/  BRA `(.L_x_165) ;  /* 0xffffff94000c7947 */ /* 0x000fea000383ffff */
.L_x_57:
[----:B------:R-:W-:-:S07]  /*9d90*/  MOV R0, UR5 ;  /* 0x0000000500007c02 */ /* 0x000fce0008000f00 */
.L_x_166:
[----:B-1----:R1:W2:Y:S02]  /*9da0*/  SYNCS.PHASECHK.TRANS64.TRYWAIT P0, [R0+URZ], R3 ;  /* 0x00000003000075a7 */ /* 0x0022a400080011ff */
[----:B--2---:R-:W-:Y:S05]  /*9db0*/  @!P0 NANOSLEEP.SYNCS 0x989680 ;  /* 0x009896800000895d */ /* 0x004fea0003900000 */
[----:B------:R-:W2:Y:S02]  /*9dc0*/  @!P0 SYNCS.PHASECHK.TRANS64 P0, [R0+URZ], R3 ;  /* 0x00000003000085a7 */ /* 0x000ea400080010ff */
[----:B--2---:R-:W-:Y:S05]  /*9dd0*/  @!P0 BRA `(.L_x_166) ;  /* 0xfffffffc00f08947 */ /* 0x004fea000383ffff */
[----:B------:R-:W-:Y:S05]  /*9de0*/  BRA `(.L_x_167) ;  /* 0xffffff9400187947 */ /* 0x000fea000383ffff */
.L_x_58:
[----:B------:R-:W-:-:S07]  /*9df0*/  MOV R0, UR5 ;  /* 0x0000000500007c02 */ /* 0x000fce0008000f00 */
.L_x_168:
[----:B-1----:R1:W2:Y:S02]  /*9e00*/  SYNCS.PHASECHK.TRANS64.TRYWAIT P0, [R0+URZ], R3 ;  /* 0x00000003000075a7 */ /* 0x0022a400080011ff */
[----:B--2---:R-:W-:Y:S05]  /*9e10*/  @!P0 NANOSLEEP.SYNCS 0x989680 ;  /* 0x009896800000895d */ /* 0x004fea0003900000 */
[----:B------:R-:W2:Y:S02]  /*9e20*/  @!P0 SYNCS.PHASECHK.TRANS64 P0, [R0+URZ], R3 ;  /* 0x00000003000085a7 */ /* 0x000ea400080010ff */
[----:B--2---:R-:W-:Y:S05]  /*9e30*/  @!P0 BRA `(.L_x_168) ;  /* 0xfffffffc00f08947 */ /* 0x004fea000383ffff */
[----:B------:R-:W-:Y:S05]  /*9e40*/  BRA `(.L_x_169) ;  /* 0xffffff9400247947 */ /* 0x000fea000383ffff */
.L_x_61:
[----:B--2---:R2:W3:Y:S02]  /*9e50*/  SYNCS.PHASECHK.TRANS64.TRYWAIT P0, [R2+URZ+0x190], R5 ;  /* 0x00019005020075a7 */ /* 0x0044e400080011ff */
[----:B---3--:R-:W-:Y:S05]  /*9e60*/  @!P0 NANOSLEEP.SYNCS 0x989680 ;  /* 0x009896800000895d */ /* 0x008fea0003900000 */
[----:B------:R-:W3:Y:S02]  /*9e70*/  @!P0 SYNCS.PHASECHK.TRANS64 P0, [R2+URZ+0x190], R5 ;  /* 0x00019005020085a7 */ /* 0x000ee400080010ff */
[----:B---3--:R-:W-:Y:S05]  /*9e80*/  @!P0 BRA `(.L_x_61) ;  /* 0xfffffffc00f08947 */ /* 0x008fea000383ffff */
[----:B------:R-:W-:Y:S05]  /*9e90*/  BRA `(.L_x_170) ;  /* 0xffffff9400807947 */ /* 0x000fea000383ffff */
.L_x_62:
[----:B------:R-:W-:-:S07]  /*9ea0*/  MOV R2, UR4 ;  /* 0x0000000400027c02 */ /* 0x000fce0008000f00 */
.L_x_171:
[----:B--2---:R2:W3:Y:S02]  /*9eb0*/  SYNCS.PHASECHK.TRANS64.TRYWAIT P0, [R2+URZ+0x140], R5 ;  /* 0x00014005020075a7 */ /* 0x0044e400080011ff */
[----:B---3--:R-:W-:Y:S05]  /*9ec0*/  @!P0 NANOSLEEP.SYNCS 0x989680 ;  /* 0x009896800000895d */ /* 0x008fea0003900000 */
[----:B------:R-:W3:Y:S02]  /*9ed0*/  @!P0 SYNCS.PHASECHK.TRANS64 P0, [R2+URZ+0x140], R5 ;  /* 0x00014005020085a7 */ /* 0x000ee400080010ff */
[----:B---3--:R-:W-:Y:S05]  /*9ee0*/  @!P0 BRA `(.L_x_171) ;  /* 0xfffffffc00f08947 */ /* 0x008fea000383ffff */
[----:B------:R-:W-:Y:S05]  /*9ef0*/  BRA `(.L_x_172) ;  /* 0xffffff9400907947 */ /* 0x000fea000383ffff */
.L_x_63:
[----:B--2---:R2:W3:Y:S02]  /*9f00*/  SYNCS.PHASECHK.TRANS64.TRYWAIT P1, [R2+URZ+0x130], R5 ;  /* 0x00013005020075a7 */ /* 0x0044e400080211ff */
[----:B---3--:R-:W-:Y:S05]  /*9f10*/  @!P1 NANOSLEEP.SYNCS 0x989680 ;  /* 0x009896800000995d */ /* 0x008fea0003900000 */
[----:B------:R-:W3:Y:S02]  /*9f20*/  @!P1 SYNCS.PHASECHK.TRANS64 P1, [R2+URZ+0x130], R5 ;  /* 0x00013005020095a7 */ /* 0x000ee400080210ff */
[----:B---3--:R-:W-:Y:S05]  /*9f30*/  @!P1 BRA `(.L_x_63) ;  /* 0xfffffffc00f09947 */ /* 0x008fea000383ffff */
[----:B------:R-:W-:Y:S05]  /*9f40*/  BRA `(.L_x_173) ;  /* 0xffffff9400c07947 */ /* 0x000fea000383ffff */
.L_x_66:
[----:B------:R-:W-:-:S07]  /*9f50*/  MOV R0, UR4 ;  /* 0x0000000400007c02 */ /* 0x000fce0008000f00 */
.L_x_174:
[----:B--2---:R2:W3:Y:S02]  /*9f60*/  SYNCS.PHASECHK.TRANS64.TRYWAIT P0, [R0+URZ+0x140], R3 ;  /* 0x00014003000075a7 */ /* 0x0044e400080011ff */
[----:B---3--:R-:W-:Y:S05]  /*9f70*/  @!P0 NANOSLEEP.SYNCS 0x989680 ;  /* 0x009896800000895d */ /* 0x008fea0003900000 */
[----:B------:R-:W3:Y:S02]  /*9f80*/  @!P0 SYNCS.PHASECHK.TRANS64 P0, [R0+URZ+0x140], R3 ;  /* 0x00014003000085a7 */ /* 0x000ee400080010ff */
[----:B---3--:R-:W-:Y:S05]  /*9f90*/  @!P0 BRA `(.L_x_174) ;  /* 0xfffffffc00f08947 */ /* 0x008fea000383ffff */
[----:B------:R-:W-:Y:S05]  /*9fa0*/  BRA `(.L_x_65) ;  /* 0xffffff9800147947 */ /* 0x000fea000383ffff */
.L_x_75:
[----:B--2---:R-:W-:-:S04]  /*9fb0*/  MOV R0, UR5 ;  /* 0x0000000500007c02 */ /* 0x004fc80008000f00 */
[----:B------:R2:W3:Y:S03]  /*9fc0*/  SYNCS.PHASECHK.TRANS64.TRYWAIT P0, [R0+URZ+0x8], R7 ;  /* 0x00000807000075a7 */ /* 0x0004e600080011ff */
[----:B---3--:R-:W-:Y:S05]  /*9fd0*/  @!P0 NANOSLEEP.SYNCS 0x989680 ;  /* 0x009896800000895d */ /* 0x008fea0003900000 */
[----:B------:R-:W3:Y:S02]  /*9fe0*/  @!P0 SYNCS.PHASECHK.TRANS64 P0, [R0+URZ+0x8], R7 ;  /* 0x00000807000085a7 */ /* 0x000ee400080010ff */
[----:B---3--:R-:W-:Y:S05]  /*9ff0*/  @!P0 BRA `(.L_x_75) ;  /* 0xfffffffc00ec8947 */ /* 0x008fea000383ffff */
[----:B------:R-:W-:Y:S05]  /*a000*/  BRA `(.L_x_74) ;  /* 0xffffff9800c87947 */ /* 0x000fea000383ffff */
.L_x_77:
[----:B------:R-:W-:Y:S01]  /*a010*/  BSSY B0, `(.L_x_175) ;  /* 0x0000006000007945 */ /* 0x000fe20003800000 */
[----:B------:R-:W-:-:S07]  /*a020*/  MOV R15, 0xffffffff ;  /* 0xffffffff000f7802 */ /* 0x000fce0000000f00 */
[----:B-12--5:R-:W-:Y:S05]  /*a030*/  WARPSYNC.COLLECTIVE R15, `(.L_x_176) ;  /* 0x000000000f0c7348 */ /* 0x026fea0003c00000 */
[----:B------:R-:W-:Y:S02]  /*a040*/  ELECT P6, UR79, PT ;  /* 0x00000000004f782f */ /* 0x000fe400038c0000 */
[----:B------:R-:W-:Y:S01]  /*a050*/  MOV R14, UR79 ;  /* 0x0000004f000e7c02 */ /* 0x000fe20008000f00 */
[----:B-12--5:R-:W-:Y:S10]  /*a060*/  ENDCOLLECTIVE ;  /* 0x000000000000791b */ /* 0x026ff40003800000 */
.L_x_176:
[----:B------:R-:W-:Y:S05]  /*a070*/  BSYNC B0 ;  /* 0x0000000000007941 */ /* 0x000fea0003800000 */
.L_x_175:
[----:B------:R-:W-:Y:S01]  /*a080*/  PLOP3.LUT P0, PT, P6, PT, PT, 0x80, 0x8 ;  /* 0x000000000008781c */ /* 0x000fe2000370f070 */
[----:B------:R-:W-:-:S12]  /*a090*/  BRA `(.L_x_177) ;  /* 0xffffff9800f47947 */ /* 0x000fd8000383ffff */
.L_x_79:
[----:B--2---:R-:W-:-:S04]  /*a0a0*/  MOV R0, UR5 ;  /* 0x0000000500007c02 */ /* 0x004fc80008000f00 */
[----:B------:R2:W3:Y:S03]  /*a0b0*/  SYNCS.PHASECHK.TRANS64.TRYWAIT P0, [R0+URZ+0x8], R5 ;  /* 0x00000805000075a7 */ /* 0x0004e600080011ff */
[----:B---3--:R-:W-:Y:S05]  /*a0c0*/  @!P0 NANOSLEEP.SYNCS 0x989680 ;  /* 0x009896800000895d */ /* 0x008fea0003900000 */
[----:B------:R-:W3:Y:S02]  /*a0d0*/  @!P0 SYNCS.PHASECHK.TRANS64 P0, [R0+URZ+0x8], R5 ;  /* 0x00000805000085a7 */ /* 0x000ee400080010ff */
[----:B---3--:R-:W-:Y:S05]  /*a0e0*/  @!P0 BRA `(.L_x_79) ;  /* 0xfffffffc00ec8947 */ /* 0x008fea000383ffff */
[----:B------:R-:W-:Y:S05]  /*a0f0*/  BRA `(.L_x_78) ;  /* 0xffffff9800f87947 */ /* 0x000fea000383ffff */
.L_x_80:
[----:B-1----:R1:W2:Y:S02]  /*a100*/  SYNCS.PHASECHK.TRANS64.TRYWAIT P0, [R0+URZ+0x130], R5 ;  /* 0x00013005000075a7 */ /* 0x0022a400080011ff */
[----:B--2---:R-:W-:Y:S05]  /*a110*/  @!P0 NANOSLEEP.SYNCS 0x989680 ;  /* 0x009896800000895d */ /* 0x004fea0003900000 */
[----:B------:R-:W2:Y:S02]  /*a120*/  @!P0 SYNCS.PHASECHK.TRANS64 P0, [R0+URZ+0x130], R5 ;  /* 0x00013005000085a7 */ /* 0x000ea400080010ff */
[----:B--2---:R-:W-:Y:S05]  /*a130*/  @!P0 BRA `(.L_x_80) ;  /* 0xfffffffc00f08947 */ /* 0x004fea000383ffff */
[----:B------:R-:W-:Y:S05]  /*a140*/  BRA `(.L_x_178) ;  /* 0xffffff9c00d47947 */ /* 0x000fea000383ffff */
.L_x_82:
[----:B------:R-:W-:-:S07]  /*a150*/  MOV R0, UR23 ;  /* 0x0000001700007c02 */ /* 0x000fce0008000f00 */
.L_x_179:
[----:B-1----:R1:W2:Y:S02]  /*a160*/  SYNCS.PHASECHK.TRANS64.TRYWAIT P0, [R0+URZ+0x170], R5 ;  /* 0x00017005000075a7 */ /* 0x0022a400080011ff */
[----:B--2---:R-:W-:Y:S05]  /*a170*/  @!P0 NANOSLEEP.SYNCS 0x989680 ;  /* 0x009896800000895d */ /* 0x004fea0003900000 */
[----:B------:R-:W2:Y:S02]  /*a180*/  @!P0 SYNCS.PHASECHK.TRANS64 P0, [R0+URZ+0x170], R5 ;  /* 0x00017005000085a7 */ /* 0x000ea400080010ff */
[----:B--2---:R-:W-:Y:S05]  /*a190*/  @!P0 BRA `(.L_x_179) ;  /* 0xfffffffc00f08947 */ /* 0x004fea000383ffff */
[----:B------:R-:W-:Y:S05]  /*a1a0*/  BRA `(.L_x_180) ;  /* 0xffffffa000207947 */ /* 0x000fea000383ffff */
.L_x_85:
[----:B------:R-:W-:Y:S07]  /*a1b0*/  MOV R0, UR5 ;  /* 0x0000000500007c02 */ /* 0x000fee0008000f00 */
.L_x_181:
[----:B-1----:R1:W2:Y:S02]  /*a1c0*/  SYNCS.PHASECHK.TRANS64.TRYWAIT P0, [R0+URZ], R5 ;  /* 0x00000005000075a7 */ /* 0x0022a400080011ff */
[----:B--2---:R-:W-:Y:S05]  /*a1d0*/  @!P0 NANOSLEEP.SYNCS 0x989680 ;  /* 0x009896800000895d */ /* 0x004fea0003900000 */
[----:B------:R-:W2:Y:S02]  /*a1e0*/  @!P0 SYNCS.PHASECHK.TRANS64 P0, [R0+URZ], R5 ;  /* 0x00000005000085a7 */ /* 0x000ea400080010ff */
[----:B--2---:R-:W-:Y:S05]  /*a1f0*/  @!P0 BRA `(.L_x_181) ;  /* 0xfffffffc00f08947 */ /* 0x004fea000383ffff */
[----:B------:R-:W-:Y:S05]  /*a200*/  BRA `(.L_x_84) ;  /* 0xffffffa000347947 */ /* 0x000fea000383ffff */
.L_x_89:
[----:B-1----:R-:W-:-:S07]  /*a210*/  MOV R0, UR4 ;  /* 0x0000000400007c02 */ /* 0x002fce0008000f00 */
.L_x_182:
[----:B-1----:R1:W2:Y:S02]  /*a220*/  SYNCS.PHASECHK.TRANS64.TRYWAIT P0, [R0+URZ], R3 ;  /* 0x00000003000075a7 */ /* 0x0022a400080011ff */
[----:B--2---:R-:W-:Y:S05]  /*a230*/  @!P0 NANOSLEEP.SYNCS 0x989680 ;  /* 0x009896800000895d */ /* 0x004fea0003900000 */
[----:B------:R-:W2:Y:S02]  /*a240*/  @!P0 SYNCS.PHASECHK.TRANS64 P0, [R0+URZ], R3 ;  /* 0x00000003000085a7 */ /* 0x000ea400080010ff */
[----:B--2---:R-:W-:Y:S05]  /*a250*/  @!P0 BRA `(.L_x_182) ;  /* 0xfffffffc00f08947 */ /* 0x004fea000383ffff */
[----:B------:R-:W-:Y:S05]  /*a260*/  BRA `(.L_x_183) ;  /* 0xffffffa400007947 */ /* 0x000fea000383ffff */
.L_x_90:
[----:B------:R-:W-:-:S07]  /*a270*/  MOV R0, UR5 ;  /* 0x0000000500007c02 */ /* 0x000fce0008000f00 */
.L_x_184:
[----:B-1----:R1:W2:Y:S02]  /*a280*/  SYNCS.PHASECHK.TRANS64.TRYWAIT P0, [R0+URZ], R3 ;  /* 0x00000003000075a7 */ /* 0x0022a400080011ff */
[----:B--2---:R-:W-:Y:S05]  /*a290*/  @!P0 NANOSLEEP.SYNCS 0x989680 ;  /* 0x009896800000895d */ /* 0x004fea0003900000 */
[----:B------:R-:W2:Y:S02]  /*a2a0*/  @!P0 SYNCS.PHASECHK.TRANS64 P0, [R0+URZ], R3 ;  /* 0x00000003000085a7 */ /* 0x000ea400080010ff */
[----:B--2---:R-:W-:Y:S05]  /*a2b0*/  @!P0 BRA `(.L_x_184) ;  /* 0xfffffffc00f08947 */ /* 0x004fea000383ffff */
[----:B------:R-:W-:Y:S05]  /*a2c0*/  BRA `(.L_x_185) ;  /* 0xffffffa4000c7947 */ /* 0x000fea000383ffff */
.L_x_91:
[----:B------:R-:W-:-:S07]  /*a2d0*/  MOV R0, UR5 ;  /* 0x0000000500007c02 */ /* 0x000fce0008000f00 */
.L_x_186:
[----:B-1----:R1:W2:Y:S02]  /*a2e0*/  SYNCS.PHASECHK.TRANS64.TRYWAIT P0, [R0+URZ], R3 ;  /* 0x00000003000075a7 */ /* 0x0022a400080011ff */
[----:B--2---:R-:W-:Y:S05]  /*a2f0*/  @!P0 NANOSLEEP.SYNCS 0x989680 ;  /* 0x009896800000895d */ /* 0x004fea0003900000 */
[----:B------:R-:W2:Y:S02]  /*a300*/  @!P0 SYNCS.PHASECHK.TRANS64 P0, [R0+URZ], R3 ;  /* 0x00000003000085a7 */ /* 0x000ea400080010ff */
[----:B--2---:R-:W-:Y:S05]  /*a310*/  @!P0 BRA `(.L_x_186) ;  /* 0xfffffffc00f08947 */ /* 0x004fea000383ffff */
[----:B------:R-:W-:Y:S05]  /*a320*/  BRA `(.L_x_187) ;  /* 0xffffffa400187947 */ /* 0x000fea000383ffff */
.L_x_94:
[----:B------:R-:W-:-:S07]  /*a330*/  MOV R0, UR17 ;  /* 0x0000001100007c02 */ /* 0x000fce0008000f00 */
.L_x_188:
[----:B-1----:R1:W2:Y:S02]  /*a340*/  SYNCS.PHASECHK.TRANS64.TRYWAIT P1, [R0+URZ+0x1b0], R3 ;  /* 0x0001b003000075a7 */ /* 0x0022a400080211ff */
[----:B--2---:R-:W-:Y:S05]  /*a350*/  @!P1 NANOSLEEP.SYNCS 0x989680 ;  /* 0x009896800000995d */ /* 0x004fea0003900000 */
[----:B------:R-:W2:Y:S02]  /*a360*/  @!P1 SYNCS.PHASECHK.TRANS64 P1, [R0+URZ+0x1b0], R3 ;  /* 0x0001b003000095a7 */ /* 0x000ea400080210ff */
[----:B--2---:R-:W-:Y:S05]  /*a370*/  @!P1 BRA `(.L_x_188) ;  /* 0xfffffffc00f09947 */ /* 0x004fea000383ffff */
[----:B------:R-:W-:Y:S05]  /*a380*/  BRA `(.L_x_189) ;  /* 0xffffffa400647947 */ /* 0x000fea000383ffff */
.L_x_99:
[----:B---3--:R3:W4:Y:S02]  /*a390*/  SYNCS.PHASECHK.TRANS64.TRYWAIT P0, [R12+URZ+0x130], R9 ;  /* 0x000130090c0075a7 */ /* 0x00872400080011ff */
[----:B----4-:R-:W-:Y:S05]  /*a3a0*/  @!P0 NANOSLEEP.SYNCS 0x989680 ;  /* 0x009896800000895d */ /* 0x010fea0003900000 */
[----:B------:R-:W4:Y:S02]  /*a3b0*/  @!P0 SYNCS.PHASECHK.TRANS64 P0, [R12+URZ+0x130], R9 ;  /* 0x000130090c0085a7 */ /* 0x000f2400080010ff */
[----:B----4-:R-:W-:Y:S05]  /*a3c0*/  @!P0 BRA `(.L_x_99) ;  /* 0xfffffffc00f08947 */ /* 0x010fea000383ffff */
[----:B------:R-:W-:Y:S05]  /*a3d0*/  BRA `(.L_x_190) ;  /* 0xffffffa800847947 */ /* 0x000fea000383ffff */
.L_x_102:
[----:B------:R-:W-:Y:S07]  /*a3e0*/  MOV R0, UR21 ;  /* 0x0000001500007c02 */ /* 0x000fee0008000f00 */
.L_x_191:
[----:B-1----:R1:W3:Y:S02]  /*a3f0*/  SYNCS.PHASECHK.TRANS64.TRYWAIT P2, [R0+URZ+0x128], R11 ;  /* 0x0001280b000075a7 */ /* 0x0022e400080411ff */
[----:B---3--:R-:W-:Y:S05]  /*a400*/  @!P2 NANOSLEEP.SYNCS 0x989680 ;  /* 0x009896800000a95d */ /* 0x008fea0003900000 */
[----:B------:R-:W3:Y:S02]  /*a410*/  @!P2 SYNCS.PHASECHK.TRANS64 P2, [R0+URZ+0x128], R11 ;  /* 0x0001280b0000a5a7 */ /* 0x000ee400080410ff */
[----:B---3--:R-:W-:Y:S05]  /*a420*/  @!P2 BRA `(.L_x_191) ;  /* 0xfffffffc00f0a947 */ /* 0x008fea000383ffff */
[----:B------:R-:W-:Y:S05]  /*a430*/  BRA `(.L_x_101) ;  /* 0xffffffac00ec7947 */ /* 0x000fea000383ffff */
.L_x_105:
[----:B---3--:R-:W-:Y:S07]  /*a440*/  MOV R0, UR21 ;  /* 0x0000001500007c02 */ /* 0x008fee0008000f00 */
.L_x_192:
[----:B-1----:R1:W3:Y:S02]  /*a450*/  SYNCS.PHASECHK.TRANS64.TRYWAIT P0, [R0+URZ+0x110], R9 ;  /* 0x00011009000075a7 */ /* 0x0022e400080011ff */
[----:B---3--:R-:W-:Y:S05]  /*a460*/  @!P0 NANOSLEEP.SYNCS 0x989680 ;  /* 0x009896800000895d */ /* 0x008fea0003900000 */
[----:B------:R-:W3:Y:S02]  /*a470*/  @!P0 SYNCS.PHASECHK.TRANS64 P0, [R0+URZ+0x110], R9 ;  /* 0x00011009000085a7 */ /* 0x000ee400080010ff */
[----:B---3--:R-:W-:Y:S05]  /*a480*/  @!P0 BRA `(.L_x_192) ;  /* 0xfffffffc00f08947 */ /* 0x008fea000383ffff */
[----:B------:R-:W-:Y:S05]  /*a490*/  BRA `(.L_x_193) ;  /* 0xffffffb000487947 */ /* 0x000fea000383ffff */
.L_x_106:
[----:B------:R-:W-:Y:S07]  /*a4a0*/  MOV R0, UR21 ;  /* 0x0000001500007c02 */ /* 0x000fee0008000f00 */
.L_x_194:
[----:B-1----:R1:W3:Y:S02]  /*a4b0*/  SYNCS.PHASECHK.TRANS64.TRYWAIT P0, [R0+URZ+0x118], R9 ;  /* 0x00011809000075a7 */ /* 0x0022e400080011ff */
[----:B---3--:R-:W-:Y:S05]  /*a4c0*/  @!P0 NANOSLEEP.SYNCS 0x989680 ;  /* 0x009896800000895d */ /* 0x008fea0003900000 */
[----:B------:R-:W3:Y:S02]  /*a4d0*/  @!P0 SYNCS.PHASECHK.TRANS64 P0, [R0+URZ+0x118], R9 ;  /* 0x00011809000085a7 */ /* 0x000ee400080010ff */
[----:B---3--:R-:W-:Y:S05]  /*a4e0*/  @!P0 BRA `(.L_x_194) ;  /* 0xfffffffc00f08947 */ /* 0x008fea000383ffff */
[----:B------:R-:W-:Y:S05]  /*a4f0*/  BRA `(.L_x_195) ;  /* 0xffffffb000847947 */ /* 0x000fea000383ffff */
.L_x_108:
[----:B------:R-:W-:-:S07]  /*a500*/  MOV R0, UR21 ;  /* 0x0000001500007c02 */ /* 0x000fce0008000f00 */
.L_x_196:
[----:B-1----:R1:W4:Y:S02]  /*a510*/  SYNCS.PHASECHK.TRANS64.TRYWAIT P0, [R0+URZ+0x110], R3 ;  /* 0x00011003000075a7 */ /* 0x00232400080011ff */
[----:B----4-:R-:W-:Y:S05]  /*a520*/  @!P0 NANOSLEEP.SYNCS 0x989680 ;  /* 0x009896800000895d */ /* 0x010fea0003900000 */
[----:B------:R-:W4:Y:S02]  /*a530*/  @!P0 SYNCS.PHASECHK.TRANS64 P0, [R0+URZ+0x110], R3 ;  /* 0x00011003000085a7 */ /* 0x000f2400080010ff */
[----:B----4-:R-:W-:Y:S05]  /*a540*/  @!P0 BRA `(.L_x_196) ;  /* 0xfffffffc00f08947 */ /* 0x010fea000383ffff */
[----:B------:R-:W-:Y:S05]  /*a550*/  BRA `(.L_x_197) ;  /* 0xffffffb000f47947 */ /* 0x000fea000383ffff */
.L_x_110:
[----:B--2---:R2:W4:Y:S02]  /*a560*/  SYNCS.PHASECHK.TRANS64.TRYWAIT P0, [R3+URZ+0x130], R0 ;  /* 0x00013000030075a7 */ /* 0x00452400080011ff */
[----:B----4-:R-:W-:Y:S05]  /*a570*/  @!P0 NANOSLEEP.SYNCS 0x989680 ;  /* 0x009896800000895d */ /* 0x010fea0003900000 */
[----:B------:R-:W4:Y:S02]  /*a580*/  @!P0 SYNCS.PHASECHK.TRANS64 P0, [R3+URZ+0x130], R0 ;  /* 0x00013000030085a7 */ /* 0x000f2400080010ff */
[----:B----4-:R-:W-:Y:S05]  /*a590*/  @!P0 BRA `(.L_x_110) ;  /* 0xfffffffc00f08947 */ /* 0x010fea000383ffff */
[----:B------:R-:W-:Y:S05]  /*a5a0*/  BRA `(.L_x_198) ;  /* 0xffffffb400b87947 */ /* 0x000fea000383ffff */
.L_x_121:
[----:B-1----:R1:W2:Y:S02]  /*a5b0*/  SYNCS.PHASECHK.TRANS64.TRYWAIT P1, [R3+URZ+0x100], R0 ;  /* 0x00010000030075a7 */ /* 0x0022a400080211ff */
[----:B--2---:R-:W-:Y:S05]  /*a5c0*/  @!P1 NANOSLEEP.SYNCS 0x989680 ;  /* 0x009896800000995d */ /* 0x004fea0003900000 */
[----:B------:R-:W2:Y:S02]  /*a5d0*/  @!P1 SYNCS.PHASECHK.TRANS64 P1, [R3+URZ+0x100], R0 ;  /* 0x00010000030095a7 */ /* 0x000ea400080210ff */
[----:B--2---:R-:W-:Y:S05]  /*a5e0*/  @!P1 BRA `(.L_x_121) ;  /* 0xfffffffc00f09947 */ /* 0x004fea000383ffff */
[----:B------:R-:W-:Y:S05]  /*a5f0*/  BRA `(.L_x_120) ;  /* 0xffffffc400247947 */ /* 0x000fea000383ffff */
.L_x_123:
[----:B-1----:R1:W3:Y:S02]  /*a600*/  SYNCS.PHASECHK.TRANS64.TRYWAIT P0, [R146+URZ+0x150], R5 ;  /* 0x00015005920075a7 */ /* 0x0022e400080011ff */
[----:B---3--:R-:W-:Y:S05]  /*a610*/  @!P0 NANOSLEEP.SYNCS 0x989680 ;  /* 0x009896800000895d */ /* 0x008fea0003900000 */
[----:B------:R-:W3:Y:S02]  /*a620*/  @!P0 SYNCS.PHASECHK.TRANS64 P0, [R146+URZ+0x150], R5 ;  /* 0x00015005920085a7 */ /* 0x000ee400080010ff */
[----:B---3--:R-:W-:Y:S05]  /*a630*/  @!P0 BRA `(.L_x_123) ;  /* 0xfffffffc00f08947 */ /* 0x008fea000383ffff */
[----:B------:R-:W-:Y:S05]  /*a640*/  BRA `(.L_x_122) ;  /* 0xffffffc400807947 */ /* 0x000fea000383ffff */
.L_x_131:
[----:B--2---:R2:W3:Y:S02]  /*a650*/  SYNCS.PHASECHK.TRANS64.TRYWAIT P0, [R114+URZ+0x100], R3 ;  /* 0x00010003720075a7 */ /* 0x0044e400080011ff */
[----:B---3--:R-:W-:Y:S05]  /*a660*/  @!P0 NANOSLEEP.SYNCS 0x989680 ;  /* 0x009896800000895d */ /* 0x008fea0003900000 */
[----:B------:R-:W3:Y:S02]  /*a670*/  @!P0 SYNCS.PHASECHK.TRANS64 P0, [R114+URZ+0x100], R3 ;  /* 0x00010003720085a7 */ /* 0x000ee400080010ff */
[----:B---3--:R-:W-:Y:S05]  /*a680*/  @!P0 BRA `(.L_x_131) ;  /* 0xfffffffc00f08947 */ /* 0x008fea000383ffff */
[----:B------:R-:W-:Y:S05]  /*a690*/  BRA `(.L_x_130) ;  /* 0xffffffd800847947 */ /* 0x000fea000383ffff */
        .weak           $__internal_0_$__cuda_sm10x_tcgen05_guardrail_trap_col_being_dealloced_not_returned_by_alloc
        .type           $__internal_0_$__cuda_sm10x_tcgen05_guardrail_trap_col_being_dealloced_not_returned_by_alloc,@function
        .size           $__internal_0_$__cuda_sm10x_tcgen05_guardrail_trap_col_being_dealloced_not_returned_by_alloc,($__internal_1_$__cuda_sm10x_tcgen05_guardrail_trap_phase_invalid_during_alloc - $__internal_0_$__cuda_sm10x_tcgen05_guardrail_trap_col_being_dealloced_not_returned_by_alloc)
$__internal_0_$__cuda_sm10x_tcgen05_guardrail_trap_col_being_dealloced_not_returned_by_alloc:
[----:B------:R-:W-:Y:S05]  /*a6a0*/  BPT.TRAP 0x1 ;  /* 0x000000040000795c */ /* 0x000fea0000300000 */
[----:B------:R-:W-:-:S04]  /*a6b0*/  HFMA2 R3, -RZ, RZ, 0, 0 ;  /* 0x00000000ff037431 */ /* 0x000fc800000001ff */
[----:B------:R-:W-:Y:S05]  /*a6c0*/  RET.REL.NODEC R2 `(_ZN7cutlass13device_kernelINS_4gemm6kernel13GemmUniversalIN4cute5tupleIJiiiiEEENS1_10collective13CollectiveMmaINS1_35MainloopSm100TmaUmmaWarpSpecializedILi16ELi2ELi4ENS5_IJNS4_1CILi2EEENSA_ILi4EEENSA_ILi1EEEEEEEENS5_IJNSA_ILi256EEENSA_ILi128EEENSA_ILi64EEEEEEaNS5_IJlSD_lEEEaSK_NS4_8TiledMMAINS4_8MMA_AtomIJNS4_21SM100_MMA_S8_2x1SM_SSIaaiLi256ELi128ELNS4_4UMMA5MajorE0ELSP_0ELNSO_8SaturateE0EEEEEENS4_6LayoutINS5_IJSD_SD_SD_EEENS5_IJNSA_ILi0EEESV_SV_EEEEENS5_IJNS4_10UnderscoreESY_SY_EEEEENS4_28SM100_TMA_2SM_LOAD_MULTICASTENS4_14ComposedLayoutINS4_7SwizzleILi2ELi4ELi3EEENS4_18smem_ptr_flag_bitsILi8EEENST_INS5_IJNSA_ILi8EEESI_EEENS5_IJSI_SD_EEEEEEEvNS4_8identityENS4_18SM100_TMA_2SM_LOADES1B_vS1C_EENS_8epilogue10collective18CollectiveEpilogueINS1F_23Sm100TmaWarpSpecializedILi2ELi2ELi64ELb0ELb0EEEJNS5_IJSH_SH_SI_EEENS5_IJNST_ISH_SD_EENST_ISI_SD_EEEEEaSK_aSK_NS1F_6fusion15FusionCallbacksIS1J_NS1O_17LinearCombinationIaiaiLNS_15FloatRoundStyleE2EEES1K_S1N_JEEENS4_5SM1004TMEM4LOAD26SM100_TMEM_LOAD_32dp32b64xENS4_13SM90_TMA_LOADES1B_NS4_39AutoVectorizingCopyWithAssumedAlignmentILi128EEENS4_14SM90_TMA_STOREES1B_S20_S20_EEEvvEEEEvNT_6ParamsE) ;  /* 0xffffff58024c7950 */ /* 0x000fea0003c3ffff */
        .weak           $__internal_1_$__cuda_sm10x_tcgen05_guardrail_trap_phase_invalid_during_alloc
        .type           $__internal_1_$__cuda_sm10x_tcgen05_guardrail_trap_phase_invalid_during_alloc,@function
        .size           $__internal_1_$__cuda_sm10x_tcgen05_guardrail_trap_phase_invalid_during_alloc,($__internal_2_$__cuda_sm10x_tcgen05_guardrail_trap_unallocated_columns_being_dealloced - $__internal_1_$__cuda_sm10x_tcgen05_guardrail_trap_phase_invalid_during_alloc)
$__internal_1_$__cuda_sm10x_tcgen05_guardrail_trap_phase_invalid_during_alloc:
[----:B------:R-:W-:Y:S05]  /*a6d0*/  BPT.TRAP 0x1 ;  /* 0x000000040000795c */ /* 0x000fea0000300000 */
[----:B------:R-:W-:-:S04]  /*a6e0*/  MOV R5, 0x0 ;  /* 0x0000000000057802 */ /* 0x000fc80000000f00 */
[----:B------:R-:W-:Y:S05]  /*a6f0*/  RET.REL.NODEC R4 `(_ZN7cutlass13device_kernelINS_4gemm6kernel13GemmUniversalIN4cute5tupleIJiiiiEEENS1_10collective13CollectiveMmaINS1_35MainloopSm100TmaUmmaWarpSpecializedILi16ELi2ELi4ENS5_IJNS4_1CILi2EEENSA_ILi4EEENSA_ILi1EEEEEEEENS5_IJNSA_ILi256EEENSA_ILi128EEENSA_ILi64EEEEEEaNS5_IJlSD_lEEEaSK_NS4_8TiledMMAINS4_8MMA_AtomIJNS4_21SM100_MMA_S8_2x1SM_SSIaaiLi256ELi128ELNS4_4UMMA5MajorE0ELSP_0ELNSO_8SaturateE0EEEEEENS4_6LayoutINS5_IJSD_SD_SD_EEENS5_IJNSA_ILi0EEESV_SV_EEEEENS5_IJNS4_10UnderscoreESY_SY_EEEEENS4_28SM100_TMA_2SM_LOAD_MULTICASTENS4_14ComposedLayoutINS4_7SwizzleILi2ELi4ELi3EEENS4_18smem_ptr_flag_bitsILi8EEENST_INS5_IJNSA_ILi8EEESI_EEENS5_IJSI_SD_EEEEEEEvNS4_8identityENS4_18SM100_TMA_2SM_LOADES1B_vS1C_EENS_8epilogue10collective18CollectiveEpilogueINS1F_23Sm100TmaWarpSpecializedILi2ELi2ELi64ELb0ELb0EEEJNS5_IJSH_SH_SI_EEENS5_IJNST_ISH_SD_EENST_ISI_SD_EEEEEaSK_aSK_NS1F_6fusion15FusionCallbacksIS1J_NS1O_17LinearCombinationIaiaiLNS_15FloatRoundStyleE2EEES1K_S1N_JEEENS4_5SM1004TMEM4LOAD26SM100_TMEM_LOAD_32dp32b64xENS4_13SM90_TMA_LOADES1B_NS4_39AutoVectorizingCopyWithAssumedAlignmentILi128EEENS4_14SM90_TMA_STOREES1B_S20_S20_EEEvvEEEEvNT_6ParamsE) ;  /* 0xffffff5804407950 */ /* 0x000fea0003c3ffff */
        .weak           $__internal_2_$__cuda_sm10x_tcgen05_guardrail_trap_unallocated_columns_being_dealloced
        .type           $__internal_2_$__cuda_sm10x_tcgen05_guardrail_trap_unallocated_columns_being_dealloced,@function
        .size           $__internal_2_$__cuda_sm10x_tcgen05_guardrail_trap_unallocated_columns_being_dealloced,(.L_x_200 - $__internal_2_$__cuda_sm10x_tcgen05_guardrail_trap_unallocated_columns_being_dealloced)
$__internal_2_$__cuda_sm10x_tcgen05_guardrail_trap_unallocated_columns_being_dealloced:
[----:B------:R-:W-:Y:S05]  /*a700*/  BPT.TRAP 0x1 ;  /* 0x000000040000795c */ /* 0x000fea0000300000 */
[----:B------:R-:W-:-:S04]  /*a710*/  HFMA2 R3, -RZ, RZ, 0, 0 ;  /* 0x00000000ff037431 */ /* 0x000fc800000001ff */
[----:B------:R-:W-:Y:S05]  /*a720*/  RET.REL.NODEC R2 `(_ZN7cutlass13device_kernelINS_4gemm6kernel13GemmUniversalIN4cute5tupleIJiiiiEEENS1_10collective13CollectiveMmaINS1_35MainloopSm100TmaUmmaWarpSpecializedILi16ELi2ELi4ENS5_IJNS4_1CILi2EEENSA_ILi4EEENSA_ILi1EEEEEEEENS5_IJNSA_ILi256EEENSA_ILi128EEENSA_ILi64EEEEEEaNS5_IJlSD_lEEEaSK_NS4_8TiledMMAINS4_8MMA_AtomIJNS4_21SM100_MMA_S8_2x1SM_SSIaaiLi256ELi128ELNS4_4UMMA5MajorE0ELSP_0ELNSO_8SaturateE0EEEEEENS4_6LayoutINS5_IJSD_SD_SD_EEENS5_IJNSA_ILi0EEESV_SV_EEEEENS5_IJNS4_10UnderscoreESY_SY_EEEEENS4_28SM100_TMA_2SM_LOAD_MULTICASTENS4_14ComposedLayoutINS4_7SwizzleILi2ELi4ELi3EEENS4_18smem_ptr_flag_bitsILi8EEENST_INS5_IJNSA_ILi8EEESI_EEENS5_IJSI_SD_EEEEEEEvNS4_8identityENS4_18SM100_TMA_2SM_LOADES1B_vS1C_EENS_8epilogue10collective18CollectiveEpilogueINS1F_23Sm100TmaWarpSpecializedILi2ELi2ELi64ELb0ELb0EEEJNS5_IJSH_SH_SI_EEENS5_IJNST_ISH_SD_EENST_ISI_SD_EEEEEaSK_aSK_NS1F_6fusion15FusionCallbacksIS1J_NS1O_17LinearCombinationIaiaiLNS_15FloatRoundStyleE2EEES1K_S1N_JEEENS4_5SM1004TMEM4LOAD26SM100_TMEM_LOAD_32dp32b64xENS4_13SM90_TMA_LOADES1B_NS4_39AutoVectorizingCopyWithAssumedAlignmentILi128EEENS4_14SM90_TMA_STOREES1B_S20_S20_EEEvvEEEEvNT_6ParamsE) ;  /* 0xffffff5802347950 */ /* 0x000fea0003c3ffff */
.L_x_199:
[----:B------:R-:W-:-:S00]  /*a730*/  BRA `(.L_x_199) ;  /* 0xfffffffc00fc7947 */ /* 0x000fc0000383ffff */
[----:B------:R-:W-:-:S00]  /*a740*/  NOP ;  /* 0x0000000000007918 */ /* 0x000fc00000000000 */
        /* <DEDUP_REMOVED lines=11> */
.L_x_200:


//--------------------- .nv.global.init           --------------------------
	.section	.nv.global.init,"aw",@progbits
.nv.global.init:
	.type		$str$27,@object
	.size		$str$27,($str$28 - $str$27)
$str$27:
        /*0000*/ 	.byte	0x28, 0x61, 0x64, 0x64, 0x72, 0x65, 0x73, 0x73, 0x20, 0x26, 0x20, 0x6d, 0x61, 0x73, 0x6b, 0x29
        /*0010*/ 	.byte	0x20, 0x3d, 0x3d, 0x20, 0x30, 0x00
	.type		$str$28,@object
	.size		$str$28,($str$26 - $str$28)
$str$28:
        /*0016*/ 	.byte	0x2f, 0x74, 0x6d, 0x70, 0x2f, 0x63, 0x75, 0x74, 0x6c, 0x61, 0x73, 0x73, 0x5f, 0x73, 0x77, 0x65
        /*0026*/ 	.byte	0x65, 0x70, 0x5f, 0x73, 0x72, 0x63, 0x2f, 0x69, 0x6e, 0x63, 0x6c, 0x75, 0x64, 0x65, 0x2f, 0x63
        /*0036*/ 	.byte	0x75, 0x74, 0x65, 0x2f, 0x70, 0x6f, 0x69, 0x6e, 0x74, 0x65, 0x72, 0x5f, 0x66, 0x6c, 0x61, 0x67
        /*0046*/ 	.byte	0x67, 0x65, 0x64, 0x2e, 0x68, 0x70, 0x70, 0x00
	.type		$str$26,@object
	.size		$str$26,($str$25 - $str$26)
$str$26:
        /*004e*/ 	.byte	0x2f, 0x74, 0x6d, 0x70, 0x2f, 0x63, 0x75, 0x74, 0x6c, 0x61, 0x73, 0x73, 0x5f, 0x73, 0x77, 0x65
        /*005e*/ 	.byte	0x65, 0x70, 0x5f, 0x73, 0x72, 0x63, 0x2f, 0x69, 0x6e, 0x63, 0x6c, 0x75, 0x64, 0x65, 0x2f, 0x63
        /*006e*/ 	.byte	0x75, 0x74, 0x65, 0x2f, 0x61, 0x74, 0x6f, 0x6d, 0x2f, 0x63, 0x6f, 0x70, 0x79, 0x5f, 0x74, 0x72
        /*007e*/ 	.byte	0x61, 0x69, 0x74, 0x73, 0x5f, 0x73, 0x6d, 0x31, 0x30, 0x30, 0x2e, 0x68, 0x70, 0x70, 0x00
	.type		$str$25,@object
	.size		$str$25,(__unnamed_1 - $str$25)
$str$25:
        /*008d*/ 	.byte	0x28, 0x28, 0x75, 0x69, 0x6e, 0x74, 0x33, 0x32, 0x5f, 0x74, 0x28, 0x74, 0x68, 0x72, 0x65, 0x61
        /*009d*/ 	.byte	0x64, 0x49, 0x64, 0x78, 0x2e, 0x78, 0x29, 0x20, 0x2f, 0x20, 0x33, 0x32, 0x29, 0x20, 0x25, 0x20
        /*00ad*/ 	.byte	0x34, 0x29, 0x20, 0x3d, 0x3d, 0x20, 0x28, 0x28, 0x28, 0x74, 0x6d, 0x65, 0x6d, 0x5f, 0x61, 0x64
        /*00bd*/ 	.byte	0x64, 0x72, 0x20, 0x3e, 0x3e, 0x20, 0x31, 0x36, 0x29, 0x20, 0x2f, 0x20, 0x33, 0x32, 0x29, 0x20
        /*00cd*/ 	.byte	0x25, 0x20, 0x34, 0x29, 0x00
	.type		__unnamed_1,@object
	.size		__unnamed_1,(__unnamed_2 - __unnamed_1)
__unnamed_1:
        /*00d2*/ 	.byte	0x61, 0x75, 0x74, 0x6f, 0x20, 0x63, 0x75, 0x74, 0x65, 0x3a, 0x3a, 0x61, 0x73, 0x5f, 0x70, 0x6f
        /* <DEDUP_REMOVED lines=24> */
        /*0262*/ 	.byte	0x5d, 0x00
	.type		__unnamed_2,@object
	.size		__unnamed_2,(.L_2 - __unnamed_2)
__unnamed_2:
        /* <DEDUP_REMOVED lines=42> */
        /*0504*/ 	.byte	0x43, 0x3c, 0x30, 0x3e, 0x3e, 0x3e, 0x3e, 0x5d, 0x00
.L_2:


//--------------------- .nv.shared._ZN7cutlass13device_kernelINS_4gemm6kernel13GemmUniversalIN4cute5tupleIJiiiiEEENS1_10collective13CollectiveMmaINS1_35MainloopSm100TmaUmmaWarpSpecializedILi16ELi2ELi4ENS5_IJNS4_1CILi2EEENSA_ILi4EEENSA_ILi1EEEEEEEENS5_IJNSA_ILi256EEENSA_ILi128EEENSA_ILi64EEEEEEaNS5_IJlSD_lEEEaSK_NS4_8TiledMMAINS4_8MMA_AtomIJNS4_21SM100_MMA_S8_2x1SM_SSIaaiLi256ELi128ELNS4_4UMMA5MajorE0ELSP_0ELNSO_8SaturateE0EEEEEENS4_6LayoutINS5_IJSD_SD_SD_EEENS5_IJNSA_ILi0EEESV_SV_EEEEENS5_IJNS4_10UnderscoreESY_SY_EEEEENS4_28SM100_TMA_2SM_LOAD_MULTICASTENS4_14ComposedLayoutINS4_7SwizzleILi2ELi4ELi3EEENS4_18smem_ptr_flag_bitsILi8EEENST_INS5_IJNSA_ILi8EEESI_EEENS5_IJSI_SD_EEEEEEEvNS4_8identityENS4_18SM100_TMA_2SM_LOADES1B_vS1C_EENS_8epilogue10collective18CollectiveEpilogueINS1F_23Sm100TmaWarpSpecializedILi2ELi2ELi64ELb0ELb0EEEJNS5_IJSH_SH_SI_EEENS5_IJNST_ISH_SD_EENST_ISI_SD_EEEEEaSK_aSK_NS1F_6fusion15FusionCallbacksIS1J_NS1O_17LinearCombinationIaiaiLNS_15FloatRoundStyleE2EEES1K_S1N_JEEENS4_5SM1004TMEM4LOAD26SM100_TMEM_LOAD_32dp32b64xENS4_13SM90_TMA_LOADES1B_NS4_39AutoVectorizingCopyWithAssumedAlignmentILi128EEENS4_14SM90_TMA_STOREES1B_S20_S20_EEEvvEEEEvNT_6ParamsE --------------------------
	.section	.nv.shared._ZN7cutlass13device_kernelINS_4gemm6kernel13GemmUniversalIN4cute5tupleIJiiiiEEENS1_10collective13CollectiveMmaINS1_35MainloopSm100TmaUmmaWarpSpecializedILi16ELi2ELi4ENS5_IJNS4_1CILi2EEENSA_ILi4EEENSA_ILi1EEEEEEEENS5_IJNSA_ILi256EEENSA_ILi128EEENSA_ILi64EEEEEEaNS5_IJlSD_lEEEaSK_NS4_8TiledMMAINS4_8MMA_AtomIJNS4_21SM100_MMA_S8_2x1SM_SSIaaiLi256ELi128ELNS4_4UMMA5MajorE0ELSP_0ELNSO_8SaturateE0EEEEEENS4_6LayoutINS5_IJSD_SD_SD_EEENS5_IJNSA_ILi0EEESV_SV_EEEEENS5_IJNS4_10UnderscoreESY_SY_EEEEENS4_28SM100_TMA_2SM_LOAD_MULTICASTENS4_14ComposedLayoutINS4_7SwizzleILi2ELi4ELi3EEENS4_18smem_ptr_flag_bitsILi8EEENST_INS5_IJNSA_ILi8EEESI_EEENS5_IJSI_SD_EEEEEEEvNS4_8identityENS4_18SM100_TMA_2SM_LOADES1B_vS1C_EENS_8epilogue10collective18CollectiveEpilogueINS1F_23Sm100TmaWarpSpecializedILi2ELi2ELi64ELb0ELb0EEEJNS5_IJSH_SH_SI_EEENS5_IJNST_ISH_SD_EENST_ISI_SD_EEEEEaSK_aSK_NS1F_6fusion15FusionCallbacksIS1J_NS1O_17LinearCombinationIaiaiLNS_15FloatRoundStyleE2EEES1K_S1N_JEEENS4_5SM1004TMEM4LOAD26SM100_TMEM_LOAD_32dp32b64xENS4_13SM90_TMA_LOADES1B_NS4_39AutoVectorizingCopyWithAssumedAlignmentILi128EEENS4_14SM90_TMA_STOREES1B_S20_S20_EEEvvEEEEvNT_6ParamsE,"aw",@nobits
	.sectionflags	@""
	.align	16
	.zero		1024


//--------------------- .nv.shared.reserved.0     --------------------------
	.section	.nv.shared.reserved.0,"aw",@nobits
	.weak		__nv_reservedSMEM_offset_0_alias
	.size		__nv_reservedSMEM_offset_0_alias, 0, 64
	.other		__nv_reservedSMEM_offset_0_alias,@"STO_CUDA_RESERVED_SHARED STV_DEFAULT"
__nv_reservedSMEM_offset_0_alias:
	.zero		0
.nv.shared.reserved.0:
	.zero		64
	.weak		__nv_reservedSMEM_tcgen05_partition
	.type		__nv_reservedSMEM_tcgen05_partition,@object
	.size		__nv_reservedSMEM_tcgen05_partition,(.L_0 - __nv_reservedSMEM_tcgen05_partition)
__nv_reservedSMEM_tcgen05_partition:
	.zero		32
.L_0:


//--------------------- .nv.global                --------------------------
	.section	.nv.global,"aw",@nobits
.nv.global:
	.type		_ZN40_INTERNAL_e356f429_4_k_cu_cad830a6_224894cute1_E,@object
	.size		_ZN40_INTERNAL_e356f429_4_k_cu_cad830a6_224894cute1_E,(_ZN40_INTERNAL_e356f429_4_k_cu_cad830a6_224894cuda3std3__45__cpo6cbeginE - _ZN40_INTERNAL_e356f429_4_k_cu_cad830a6_224894cute1_E)
_ZN40_INTERNAL_e356f429_4_k_cu_cad830a6_224894cute1_E:
	.zero		1
	.type		_ZN40_INTERNAL_e356f429_4_k_cu_cad830a6_224894cuda3std3__45__cpo6cbeginE,@object
	.size		_ZN40_INTERNAL_e356f429_4_k_cu_cad830a6_224894cuda3std3__45__cpo6cbeginE,(_ZN40_INTERNAL_e356f429_4_k_cu_cad830a6_224894cuda3std3__48in_placeE - _ZN40_INTERNAL_e356f429_4_k_cu_cad830a6_224894cuda3std3__45__cpo6cbeginE)
_ZN40_INTERNAL_e356f429_4_k_cu_cad830a6_224894cuda3std3__45__cpo6cbeginE:
	.zero		1
	.type		_ZN40_INTERNAL_e356f429_4_k_cu_cad830a6_224894cuda3std3__48in_placeE,@object
	.size		_ZN40_INTERNAL_e356f429_4_k_cu_cad830a6_224894cuda3std3__48in_placeE,(_ZN40_INTERNAL_e356f429_4_k_cu_cad830a6_224894cuda3std6ranges3__45__cpo9iter_moveE - _ZN40_INTERNAL_e356f429_4_k_cu_cad830a6_224894cuda3std3__48in_placeE)
_ZN40_INTERNAL_e356f429_4_k_cu_cad830a6_224894cuda3std3__48in_placeE:
	.zero		1
	.type		_ZN40_INTERNAL_e356f429_4_k_cu_cad830a6_224894cuda3std6ranges3__45__cpo9iter_moveE,@object
	.size		_ZN40_INTERNAL_e356f429_4_k_cu_cad830a6_224894cuda3std6ranges3__45__cpo9iter_moveE,(_ZN40_INTERNAL_e356f429_4_k_cu_cad830a6_224894cuda3std3__45__cpo5beginE - _ZN40_INTERNAL_e356f429_4_k_cu_cad830a6_224894cuda3std6ranges3__45__cpo9iter_moveE)
_ZN40_INTERNAL_e356f429_4_k_cu_cad830a6_224894cuda3std6ranges3__45__cpo9iter_moveE:
	.zero		1
	.type		_ZN40_INTERNAL_e356f429_4_k_cu_cad830a6_224894cuda3std3__45__cpo5beginE,@object
	.size		_ZN40_INTERNAL_e356f429_4_k_cu_cad830a6_224894cuda3std3__45__cpo5beginE,(_ZN40_INTERNAL_e356f429_4_k_cu_cad830a6_224894cuda3std3__442_GLOBAL__N__e356f429_4_k_cu_cad830a6_224896ignoreE - _ZN40_INTERNAL_e356f429_4_k_cu_cad830a6_224894cuda3std3__45__cpo5beginE)
_ZN40_INTERNAL_e356f429_4_k_cu_cad830a6_224894cuda3std3__45__cpo5beginE:
	.zero		1
	.type		_ZN40_INTERNAL_e356f429_4_k_cu_cad830a6_224894cuda3std3__442_GLOBAL__N__e356f429_4_k_cu_cad830a6_224896ignoreE,@object
	.size		_ZN40_INTERNAL_e356f429_4_k_cu_cad830a6_224894cuda3std3__442_GLOBAL__N__e356f429_4_k_cu_cad830a6_224896ignoreE,(_ZN40_INTERNAL_e356f429_4_k_cu_cad830a6_224894cute7productE - _ZN40_INTERNAL_e356f429_4_k_cu_cad830a6_224894cuda3std3__442_GLOBAL__N__e356f429_4_k_cu_cad830a6_224896ignoreE)
_ZN40_INTERNAL_e356f429_4_k_cu_cad830a6_224894cuda3std3__442_GLOBAL__N__e356f429_4_k_cu_cad830a6_224896ignoreE:
	.zero		1
	.type		_ZN40_INTERNAL_e356f429_4_k_cu_cad830a6_224894cute7productE,@object
	.size		_ZN40_INTERNAL_e356f429_4_k_cu_cad830a6_224894cute7productE,(_ZN40_INTERNAL_e356f429_4_k_cu_cad830a6_224894cuda3std3__45__cpo3endE - _ZN40_INTERNAL_e356f429_4_k_cu_cad830a6_224894cute7productE)
_ZN40_INTERNAL_e356f429_4_k_cu_cad830a6_224894cute7productE:
	.zero		1
	.type		_ZN40_INTERNAL_e356f429_4_k_cu_cad830a6_224894cuda3std3__45__cpo3endE,@object
	.size		_ZN40_INTERNAL_e356f429_4_k_cu_cad830a6_224894cuda3std3__45__cpo3endE,(_ZN40_INTERNAL_e356f429_4_k_cu_cad830a6_224894cuda3std3__419piecewise_constructE - _ZN40_INTERNAL_e356f429_4_k_cu_cad830a6_224894cuda3std3__45__cpo3endE)
_ZN40_INTERNAL_e356f429_4_k_cu_cad830a6_224894cuda3std3__45__cpo3endE:
	.zero		1
	.type		_ZN40_INTERNAL_e356f429_4_k_cu_cad830a6_224894cuda3std3__419piecewise_constructE,@object
	.size		_ZN40_INTERNAL_e356f429_4_k_cu_cad830a6_224894cuda3std3__419piecewise_constructE,(_ZN40_INTERNAL_e356f429_4_k_cu_cad830a6_224894cuda3std3__45__cpo4cendE - _ZN40_INTERNAL_e356f429_4_k_cu_cad830a6_224894cuda3std3__419piecewise_constructE)
_ZN40_INTERNAL_e356f429_4_k_cu_cad830a6_224894cuda3std3__419piecewise_constructE:
	.zero		1
	.type		_ZN40_INTERNAL_e356f429_4_k_cu_cad830a6_224894cuda3std3__45__cpo4cendE,@object
	.size		_ZN40_INTERNAL_e356f429_4_k_cu_cad830a6_224894cuda3std3__45__cpo4cendE,(_ZN40_INTERNAL_e356f429_4_k_cu_cad830a6_224894cuda3std6ranges3__45__cpo4swapE - _ZN40_INTERNAL_e356f429_4_k_cu_cad830a6_224894cuda3std3__45__cpo4cendE)
_ZN40_INTERNAL_e356f429_4_k_cu_cad830a6_224894cuda3std3__45__cpo4cendE:
	.zero		1
	.type		_ZN40_INTERNAL_e356f429_4_k_cu_cad830a6_224894cuda3std6ranges3__45__cpo4swapE,@object
	.size		_ZN40_INTERNAL_e356f429_4_k_cu_cad830a6_224894cuda3std6ranges3__45__cpo4swapE,(.L_10 - _ZN40_INTERNAL_e356f429_4_k_cu_cad830a6_224894cuda3std6ranges3__45__cpo4swapE)
_ZN40_INTERNAL_e356f429_4_k_cu_cad830a6_224894cuda3std6ranges3__45__cpo4swapE:
	.zero		1
.L_10:


//--------------------- .nv.constant0._ZN7cutlass13device_kernelINS_4gemm6kernel13GemmUniversalIN4cute5tupleIJiiiiEEENS1_10collective13CollectiveMmaINS1_35MainloopSm100TmaUmmaWarpSpecializedILi16ELi2ELi4ENS5_IJNS4_1CILi2EEENSA_ILi4EEENSA_ILi1EEEEEEEENS5_IJNSA_ILi256EEENSA_ILi128EEENSA_ILi64EEEEEEaNS5_IJlSD_lEEEaSK_NS4_8TiledMMAINS4_8MMA_AtomIJNS4_21SM100_MMA_S8_2x1SM_SSIaaiLi256ELi128ELNS4_4UMMA5MajorE0ELSP_0ELNSO_8SaturateE0EEEEEENS4_6LayoutINS5_IJSD_SD_SD_EEENS5_IJNSA_ILi0EEESV_SV_EEEEENS5_IJNS4_10UnderscoreESY_SY_EEEEENS4_28SM100_TMA_2SM_LOAD_MULTICASTENS4_14ComposedLayoutINS4_7SwizzleILi2ELi4ELi3EEENS4_18smem_ptr_flag_bitsILi8EEENST_INS5_IJNSA_ILi8EEESI_EEENS5_IJSI_SD_EEEEEEEvNS4_8identityENS4_18SM100_TMA_2SM_LOADES1B_vS1C_EENS_8epilogue10collective18CollectiveEpilogueINS1F_23Sm100TmaWarpSpecializedILi2ELi2ELi64ELb0ELb0EEEJNS5_IJSH_SH_SI_EEENS5_IJNST_ISH_SD_EENST_ISI_SD_EEEEEaSK_aSK_NS1F_6fusion15FusionCallbacksIS1J_NS1O_17LinearCombinationIaiaiLNS_15FloatRoundStyleE2EEES1K_S1N_JEEENS4_5SM1004TMEM4LOAD26SM100_TMEM_LOAD_32dp32b64xENS4_13SM90_TMA_LOADES1B_NS4_39AutoVectorizingCopyWithAssumedAlignmentILi128EEENS4_14SM90_TMA_STOREES1B_S20_S20_EEEvvEEEEvNT_6ParamsE --------------------------
	.section	.nv.constant0._ZN7cutlass13device_kernelINS_4gemm6kernel13GemmUniversalIN4cute5tupleIJiiiiEEENS1_10collective13CollectiveMmaINS1_35MainloopSm100TmaUmmaWarpSpecializedILi16ELi2ELi4ENS5_IJNS4_1CILi2EEENSA_ILi4EEENSA_ILi1EEEEEEEENS5_IJNSA_ILi256EEENSA_ILi128EEENSA_ILi64EEEEEEaNS5_IJlSD_lEEEaSK_NS4_8TiledMMAINS4_8MMA_AtomIJNS4_21SM100_MMA_S8_2x1SM_SSIaaiLi256ELi128ELNS4_4UMMA5MajorE0ELSP_0ELNSO_8SaturateE0EEEEEENS4_6LayoutINS5_IJSD_SD_SD_EEENS5_IJNSA_ILi0EEESV_SV_EEEEENS5_IJNS4_10UnderscoreESY_SY_EEEEENS4_28SM100_TMA_2SM_LOAD_MULTICASTENS4_14ComposedLayoutINS4_7SwizzleILi2ELi4ELi3EEENS4_18smem_ptr_flag_bitsILi8EEENST_INS5_IJNSA_ILi8EEESI_EEENS5_IJSI_SD_EEEEEEEvNS4_8identityENS4_18SM100_TMA_2SM_LOADES1B_vS1C_EENS_8epilogue10collective18CollectiveEpilogueINS1F_23Sm100TmaWarpSpecializedILi2ELi2ELi64ELb0ELb0EEEJNS5_IJSH_SH_SI_EEENS5_IJNST_ISH_SD_EENST_ISI_SD_EEEEEaSK_aSK_NS1F_6fusion15FusionCallbacksIS1J_NS1O_17LinearCombinationIaiaiLNS_15FloatRoundStyleE2EEES1K_S1N_JEEENS4_5SM1004TMEM4LOAD26SM100_TMEM_LOAD_32dp32b64xENS4_13SM90_TMA_LOADES1B_NS4_39AutoVectorizingCopyWithAssumedAlignmentILi128EEENS4_14SM90_TMA_STOREES1B_S20_S20_EEEvvEEEEvNT_6ParamsE,"a",@progbits
	.sectionflags	@""
	.align	4
.nv.constant0._ZN7cutlass13device_kernelINS_4gemm6kernel13GemmUniversalIN4cute5tupleIJiiiiEEENS1_10collective13CollectiveMmaINS1_35MainloopSm100TmaUmmaWarpSpecializedILi16ELi2ELi4ENS5_IJNS4_1CILi2EEENSA_ILi4EEENSA_ILi1EEEEEEEENS5_IJNSA_ILi256EEENSA_ILi128EEENSA_ILi64EEEEEEaNS5_IJlSD_lEEEaSK_NS4_8TiledMMAINS4_8MMA_AtomIJNS4_21SM100_MMA_S8_2x1SM_SSIaaiLi256ELi128ELNS4_4UMMA5MajorE0ELSP_0ELNSO_8SaturateE0EEEEEENS4_6LayoutINS5_IJSD_SD_SD_EEENS5_IJNSA_ILi0EEESV_SV_EEEEENS5_IJNS4_10UnderscoreESY_SY_EEEEENS4_28SM100_TMA_2SM_LOAD_MULTICASTENS4_14ComposedLayoutINS4_7SwizzleILi2ELi4ELi3EEENS4_18smem_ptr_flag_bitsILi8EEENST_INS5_IJNSA_ILi8EEESI_EEENS5_IJSI_SD_EEEEEEEvNS4_8identityENS4_18SM100_TMA_2SM_LOADES1B_vS1C_EENS_8epilogue10collective18CollectiveEpilogueINS1F_23Sm100TmaWarpSpecializedILi2ELi2ELi64ELb0ELb0EEEJNS5_IJSH_SH_SI_EEENS5_IJNST_ISH_SD_EENST_ISI_SD_EEEEEaSK_aSK_NS1F_6fusion15FusionCallbacksIS1J_NS1O_17LinearCombinationIaiaiLNS_15FloatRoundStyleE2EEES1K_S1N_JEEENS4_5SM1004TMEM4LOAD26SM100_TMEM_LOAD_32dp32b64xENS4_13SM90_TMA_LOADES1B_NS4_39AutoVectorizingCopyWithAssumedAlignmentILi128EEENS4_14SM90_TMA_STOREES1B_S20_S20_EEEvvEEEEvNT_6ParamsE:
	.zero		2944


//--------------------- SYMBOLS --------------------------

	.type		.nv.reservedSmem.offset0,@object
	.size		.nv.reservedSmem.offset0,0x4
	.type		.nv.reservedSmem.cap,@object
	.size		.nv.reservedSmem.cap,0x4
	.type		__assertfail,@function
